	.target	sm_100a

	.elftype	@"ET_EXEC"


//--------------------- .note.nv.tkinfo           --------------------------
	.section	.note.nv.tkinfo,"",@"SHT_NOTE"
	.sectionflags	@"SHF_NOTE_NV_TKINFO"
	.tkinfo
        /*0018*/ 	.word	0x00000002
        /*0030*/ 	.string	""
        /*0030*/ 	.string	"ptxas"
        /*0030*/ 	.string	"Cuda compilation tools, release 13.0, V13.0.88"
        /*0030*/ 	.string	"Build cuda_13.0.r13.0/compiler.36424714_0"
        /*0030*/ 	.string	"-arch sm_100a -m 64 "



//--------------------- .note.nv.cuinfo           --------------------------
	.section	.note.nv.cuinfo,"",@"SHT_NOTE"
	.sectionflags	@"SHF_NOTE_NV_CUINFO"
        /*0018*/ 	.short	0x0002
        /*001a*/ 	.short	0x0064
        /*001c*/ 	.short	0x0082
	.zero		2


//--------------------- .nv.info                  --------------------------
	.section	.nv.info,"",@"SHT_CUDA_INFO"
	.align	4


	//----- nvinfo : EIATTR_REGCOUNT
	.align		4
        /*0000*/ 	.byte	0x04, 0x2f
        /*0002*/ 	.short	(.L_19 - .L_18)
	.align		4
.L_18:
        /*0004*/ 	.word	index@(_ZN7cutlass13device_kernelINS_4gemm6kernel13GemmUniversalIN4cute5tupleIJiiiiEEENS1_10collective13CollectiveMmaINS1_35MainloopSm100TmaUmmaWarpSpecializedILi26ELi2ELi4ENS5_IJNS4_1CILi4EEENSA_ILi1EEESC_EEEEENS5_IJNSA_ILi128EEESF_NSA_ILi64EEEEEENS_12float_e4m3_tENS5_IJlSC_lEEESI_SJ_NS4_8TiledMMAINS4_8MMA_AtomIJNS4_10MMA_TraitsINS4_25SM100_MMA_F8F6F4_2x1SM_SSEJSI_SI_fSF_SF_NS4_17integral_constantINS4_4UMMA5MajorELSQ_0EEESR_NSO_INSP_7ScaleInELSS_0EEEST_EEEEEENS4_6LayoutINS5_IJSC_SC_SC_EEENS5_IJNSA_ILi0EEESY_SY_EEEEENS5_IJNS4_10UnderscoreES11_S11_EEEEENS4_18SM100_TMA_2SM_LOADENS4_14ComposedLayoutINS4_7SwizzleILi2ELi4ELi3EEENS4_18smem_ptr_flag_bitsILi8EEENSW_INS5_IJNSA_ILi8EEESG_EEENS5_IJSG_SC_EEEEEEEvNS4_8identityENS4_28SM100_TMA_2SM_LOAD_MULTICASTES1E_vS1F_EENS_8epilogue10collective18CollectiveEpilogueINS1I_23Sm100TmaWarpSpecializedILi2ELi2ELi32ELb0ELb0EEEJNS5_IJSG_SF_SG_EEENS5_IJNSW_ISG_SC_EENSW_INS5_IJNSA_ILi32EEENSA_ILi2EEEEEENS5_IJSC_SG_EEEEEEEESI_SJ_SI_SJ_NS1I_6fusion15FusionCallbacksIS1M_NS1V_17LinearCombinationISI_fSI_fLNS_15FloatRoundStyleE2EEES1N_S1U_JEEENS4_5SM1004TMEM4LOAD26SM100_TMEM_LOAD_32dp32b32xENS4_13SM90_TMA_LOADENS15_INS16_ILi1ELi4ELi3EEES19_NSW_INS5_IJS1A_S1P_EEENS5_IJS1P_SC_EEEEEEENS4_39AutoVectorizingCopyWithAssumedAlignmentILi128EEENS4_14SM90_TMA_STOREES2A_S2C_S2C_EEEvvEEEEvNT_6ParamsE)
        /*0008*/ 	.word	0x00000072


	//----- nvinfo : EIATTR_FRAME_SIZE
	.align		4
.L_19:
        /*000c*/ 	.byte	0x04, 0x11
        /*000e*/ 	.short	(.L_21 - .L_20)
	.align		4
.L_20:
        /*0010*/ 	.word	index@($__internal_2_$__cuda_sm10x_tcgen05_guardrail_trap_unallocated_columns_being_dealloced)
        /*0014*/ 	.word	0x00000000


	//----- nvinfo : EIATTR_FRAME_SIZE
	.align		4
.L_21:
        /*0018*/ 	.byte	0x04, 0x11
        /*001a*/ 	.short	(.L_23 - .L_22)
	.align		4
.L_22:
        /*001c*/ 	.word	index@($__internal_1_$__cuda_sm10x_tcgen05_guardrail_trap_phase_invalid_during_alloc)
        /*0020*/ 	.word	0x00000000


	//----- nvinfo : EIATTR_FRAME_SIZE
	.align		4
.L_23:
        /*0024*/ 	.byte	0x04, 0x11
        /*0026*/ 	.short	(.L_25 - .L_24)
	.align		4
.L_24:
        /*0028*/ 	.word	index@($__internal_0_$__cuda_sm10x_tcgen05_guardrail_trap_col_being_dealloced_not_returned_by_alloc)
        /*002c*/ 	.word	0x00000000


	//----- nvinfo : EIATTR_FRAME_SIZE
	.align		4
.L_25:
        /*0030*/ 	.byte	0x04, 0x11
        /*0032*/ 	.short	(.L_27 - .L_26)
	.align		4
.L_26:
        /*0034*/ 	.word	index@(_ZN7cutlass13device_kernelINS_4gemm6kernel13GemmUniversalIN4cute5tupleIJiiiiEEENS1_10collective13CollectiveMmaINS1_35MainloopSm100TmaUmmaWarpSpecializedILi26ELi2ELi4ENS5_IJNS4_1CILi4EEENSA_ILi1EEESC_EEEEENS5_IJNSA_ILi128EEESF_NSA_ILi64EEEEEENS_12float_e4m3_tENS5_IJlSC_lEEESI_SJ_NS4_8TiledMMAINS4_8MMA_AtomIJNS4_10MMA_TraitsINS4_25SM100_MMA_F8F6F4_2x1SM_SSEJSI_SI_fSF_SF_NS4_17integral_constantINS4_4UMMA5MajorELSQ_0EEESR_NSO_INSP_7ScaleInELSS_0EEEST_EEEEEENS4_6LayoutINS5_IJSC_SC_SC_EEENS5_IJNSA_ILi0EEESY_SY_EEEEENS5_IJNS4_10UnderscoreES11_S11_EEEEENS4_18SM100_TMA_2SM_LOADENS4_14ComposedLayoutINS4_7SwizzleILi2ELi4ELi3EEENS4_18smem_ptr_flag_bitsILi8EEENSW_INS5_IJNSA_ILi8EEESG_EEENS5_IJSG_SC_EEEEEEEvNS4_8identityENS4_28SM100_TMA_2SM_LOAD_MULTICASTES1E_vS1F_EENS_8epilogue10collective18CollectiveEpilogueINS1I_23Sm100TmaWarpSpecializedILi2ELi2ELi32ELb0ELb0EEEJNS5_IJSG_SF_SG_EEENS5_IJNSW_ISG_SC_EENSW_INS5_IJNSA_ILi32EEENSA_ILi2EEEEEENS5_IJSC_SG_EEEEEEEESI_SJ_SI_SJ_NS1I_6fusion15FusionCallbacksIS1M_NS1V_17LinearCombinationISI_fSI_fLNS_15FloatRoundStyleE2EEES1N_S1U_JEEENS4_5SM1004TMEM4LOAD26SM100_TMEM_LOAD_32dp32b32xENS4_13SM90_TMA_LOADENS15_INS16_ILi1ELi4ELi3EEES19_NSW_INS5_IJS1A_S1P_EEENS5_IJS1P_SC_EEEEEEENS4_39AutoVectorizingCopyWithAssumedAlignmentILi128EEENS4_14SM90_TMA_STOREES2A_S2C_S2C_EEEvvEEEEvNT_6ParamsE)
        /*0038*/ 	.word	0x00000000


	//----- nvinfo : EIATTR_MIN_STACK_SIZE
	.align		4
.L_27:
        /*003c*/ 	.byte	0x04, 0x12
        /*003e*/ 	.short	(.L_29 - .L_28)
	.align		4
.L_28:
        /*0040*/ 	.word	index@(_ZN7cutlass13device_kernelINS_4gemm6kernel13GemmUniversalIN4cute5tupleIJiiiiEEENS1_10collective13CollectiveMmaINS1_35MainloopSm100TmaUmmaWarpSpecializedILi26ELi2ELi4ENS5_IJNS4_1CILi4EEENSA_ILi1EEESC_EEEEENS5_IJNSA_ILi128EEESF_NSA_ILi64EEEEEENS_12float_e4m3_tENS5_IJlSC_lEEESI_SJ_NS4_8TiledMMAINS4_8MMA_AtomIJNS4_10MMA_TraitsINS4_25SM100_MMA_F8F6F4_2x1SM_SSEJSI_SI_fSF_SF_NS4_17integral_constantINS4_4UMMA5MajorELSQ_0EEESR_NSO_INSP_7ScaleInELSS_0EEEST_EEEEEENS4_6LayoutINS5_IJSC_SC_SC_EEENS5_IJNSA_ILi0EEESY_SY_EEEEENS5_IJNS4_10UnderscoreES11_S11_EEEEENS4_18SM100_TMA_2SM_LOADENS4_14ComposedLayoutINS4_7SwizzleILi2ELi4ELi3EEENS4_18smem_ptr_flag_bitsILi8EEENSW_INS5_IJNSA_ILi8EEESG_EEENS5_IJSG_SC_EEEEEEEvNS4_8identityENS4_28SM100_TMA_2SM_LOAD_MULTICASTES1E_vS1F_EENS_8epilogue10collective18CollectiveEpilogueINS1I_23Sm100TmaWarpSpecializedILi2ELi2ELi32ELb0ELb0EEEJNS5_IJSG_SF_SG_EEENS5_IJNSW_ISG_SC_EENSW_INS5_IJNSA_ILi32EEENSA_ILi2EEEEEENS5_IJSC_SG_EEEEEEEESI_SJ_SI_SJ_NS1I_6fusion15FusionCallbacksIS1M_NS1V_17LinearCombinationISI_fSI_fLNS_15FloatRoundStyleE2EEES1N_S1U_JEEENS4_5SM1004TMEM4LOAD26SM100_TMEM_LOAD_32dp32b32xENS4_13SM90_TMA_LOADENS15_INS16_ILi1ELi4ELi3EEES19_NSW_INS5_IJS1A_S1P_EEENS5_IJS1P_SC_EEEEEEENS4_39AutoVectorizingCopyWithAssumedAlignmentILi128EEENS4_14SM90_TMA_STOREES2A_S2C_S2C_EEEvvEEEEvNT_6ParamsE)
        /*0044*/ 	.word	0x00000000
.L_29:


//--------------------- .nv.compat                --------------------------
	.section	.nv.compat,"",@"SHT_CUDA_COMPAT_INFO"
	.align	4
        /*0000*/ 	.byte	0x02, 0x09, 0x01, 0x00, 0x02, 0x02, 0x02, 0x00, 0x02, 0x05, 0x05, 0x00, 0x03, 0x07, 0x01, 0x01
        /*0010*/ 	.byte	0x02, 0x03, 0x01, 0x00, 0x02, 0x06, 0x01, 0x00, 0x04, 0x0b, 0x08, 0x00, 0x09, 0x00, 0x00, 0x00
        /*0020*/ 	.byte	0x00, 0x00, 0x00, 0x00


//--------------------- .nv.info._ZN7cutlass13device_kernelINS_4gemm6kernel13GemmUniversalIN4cute5tupleIJiiiiEEENS1_10collective13CollectiveMmaINS1_35MainloopSm100TmaUmmaWarpSpecializedILi26ELi2ELi4ENS5_IJNS4_1CILi4EEENSA_ILi1EEESC_EEEEENS5_IJNSA_ILi128EEESF_NSA_ILi64EEEEEENS_12float_e4m3_tENS5_IJlSC_lEEESI_SJ_NS4_8TiledMMAINS4_8MMA_AtomIJNS4_10MMA_TraitsINS4_25SM100_MMA_F8F6F4_2x1SM_SSEJSI_SI_fSF_SF_NS4_17integral_constantINS4_4UMMA5MajorELSQ_0EEESR_NSO_INSP_7ScaleInELSS_0EEEST_EEEEEENS4_6LayoutINS5_IJSC_SC_SC_EEENS5_IJNSA_ILi0EEESY_SY_EEEEENS5_IJNS4_10UnderscoreES11_S11_EEEEENS4_18SM100_TMA_2SM_LOADENS4_14ComposedLayoutINS4_7SwizzleILi2ELi4ELi3EEENS4_18smem_ptr_flag_bitsILi8EEENSW_INS5_IJNSA_ILi8EEESG_EEENS5_IJSG_SC_EEEEEEEvNS4_8identityENS4_28SM100_TMA_2SM_LOAD_MULTICASTES1E_vS1F_EENS_8epilogue10collective18CollectiveEpilogueINS1I_23Sm100TmaWarpSpecializedILi2ELi2ELi32ELb0ELb0EEEJNS5_IJSG_SF_SG_EEENS5_IJNSW_ISG_SC_EENSW_INS5_IJNSA_ILi32EEENSA_ILi2EEEEEENS5_IJSC_SG_EEEEEEEESI_SJ_SI_SJ_NS1I_6fusion15FusionCallbacksIS1M_NS1V_17LinearCombinationISI_fSI_fLNS_15FloatRoundStyleE2EEES1N_S1U_JEEENS4_5SM1004TMEM4LOAD26SM100_TMEM_LOAD_32dp32b32xENS4_13SM90_TMA_LOADENS15_INS16_ILi1ELi4ELi3EEES19_NSW_INS5_IJS1A_S1P_EEENS5_IJS1P_SC_EEEEEEENS4_39AutoVectorizingCopyWithAssumedAlignmentILi128EEENS4_14SM90_TMA_STOREES2A_S2C_S2C_EEEvvEEEEvNT_6ParamsE --------------------------
	.section	.nv.info._ZN7cutlass13device_kernelINS_4gemm6kernel13GemmUniversalIN4cute5tupleIJiiiiEEENS1_10collective13CollectiveMmaINS1_35MainloopSm100TmaUmmaWarpSpecializedILi26ELi2ELi4ENS5_IJNS4_1CILi4EEENSA_ILi1EEESC_EEEEENS5_IJNSA_ILi128EEESF_NSA_ILi64EEEEEENS_12float_e4m3_tENS5_IJlSC_lEEESI_SJ_NS4_8TiledMMAINS4_8MMA_AtomIJNS4_10MMA_TraitsINS4_25SM100_MMA_F8F6F4_2x1SM_SSEJSI_SI_fSF_SF_NS4_17integral_constantINS4_4UMMA5MajorELSQ_0EEESR_NSO_INSP_7ScaleInELSS_0EEEST_EEEEEENS4_6LayoutINS5_IJSC_SC_SC_EEENS5_IJNSA_ILi0EEESY_SY_EEEEENS5_IJNS4_10UnderscoreES11_S11_EEEEENS4_18SM100_TMA_2SM_LOADENS4_14ComposedLayoutINS4_7SwizzleILi2ELi4ELi3EEENS4_18smem_ptr_flag_bitsILi8EEENSW_INS5_IJNSA_ILi8EEESG_EEENS5_IJSG_SC_EEEEEEEvNS4_8identityENS4_28SM100_TMA_2SM_LOAD_MULTICASTES1E_vS1F_EENS_8epilogue10collective18CollectiveEpilogueINS1I_23Sm100TmaWarpSpecializedILi2ELi2ELi32ELb0ELb0EEEJNS5_IJSG_SF_SG_EEENS5_IJNSW_ISG_SC_EENSW_INS5_IJNSA_ILi32EEENSA_ILi2EEEEEENS5_IJSC_SG_EEEEEEEESI_SJ_SI_SJ_NS1I_6fusion15FusionCallbacksIS1M_NS1V_17LinearCombinationISI_fSI_fLNS_15FloatRoundStyleE2EEES1N_S1U_JEEENS4_5SM1004TMEM4LOAD26SM100_TMEM_LOAD_32dp32b32xENS4_13SM90_TMA_LOADENS15_INS16_ILi1ELi4ELi3EEES19_NSW_INS5_IJS1A_S1P_EEENS5_IJS1P_SC_EEEEEEENS4_39AutoVectorizingCopyWithAssumedAlignmentILi128EEENS4_14SM90_TMA_STOREES2A_S2C_S2C_EEEvvEEEEvNT_6ParamsE,"",@"SHT_CUDA_INFO"
	.sectionflags	@""
	.align	4


	//----- nvinfo : EIATTR_CUDA_API_VERSION
	.align		4
        /*0000*/ 	.byte	0x04, 0x37
        /*0002*/ 	.short	(.L_31 - .L_30)
.L_30:
        /*0004*/ 	.word	0x00000082


	//----- nvinfo : EIATTR_KPARAM_INFO
	.align		4
.L_31:
        /*0008*/ 	.byte	0x04, 0x17
        /*000a*/ 	.short	(.L_33 - .L_32)
.L_32:
        /*000c*/ 	.word	0x00000000
        /*0010*/ 	.short	0x0000
        /*0012*/ 	.short	0x0000
        /*0014*/ 	.byte	0x00, 0xf0, 0x01, 0x20


	//----- nvinfo : EIATTR_AT_ENTRY_FRAGMENTS
	.align		4
.L_33:
        /*0018*/ 	.byte	0x04, 0x4f
        /*001a*/ 	.short	(.L_35 - .L_34)


	//   ....[0]....
.L_34:
        /*001c*/ 	.word	0x00000007


	//----- nvinfo : EIATTR_RESERVED_SMEM_USED
	.align		4
.L_35:
        /*0020*/ 	.byte	0x01, 0x41
	.zero		2


	//----- nvinfo : EIATTR_SPARSE_MMA_MASK
	.align		4
        /*0024*/ 	.byte	0x03, 0x50
        /*0026*/ 	.short	0x0000


	//----- nvinfo : EIATTR_TCGEN05_2CTA_USED
	.align		4
        /*0028*/ 	.byte	0x01, 0x52
	.zero		2


	//----- nvinfo : EIATTR_MAXREG_COUNT
	.align		4
        /*002c*/ 	.byte	0x03, 0x1b
        /*002e*/ 	.short	0x00ff


	//----- nvinfo : EIATTR_NUM_BARRIERS
	.align		4
        /*0030*/ 	.byte	0x02, 0x4c
        /*0032*/ 	.byte	0x07
	.zero		1


	//----- nvinfo : EIATTR_EXTERNS
	.align		4
        /*0034*/ 	.byte	0x04, 0x0f
        /*0036*/ 	.short	(.L_37 - .L_36)


	//   ....[0]....
	.align		4
.L_36:
        /*0038*/ 	.word	index@(__assertfail)


	//----- nvinfo : EIATTR_MERCURY_ISA_VERSION
	.align		4
.L_37:
        /*003c*/ 	.byte	0x03, 0x5f
        /*003e*/ 	.short	0x0101


	//----- nvinfo : EIATTR_INT_WARP_WIDE_INSTR_OFFSETS
	.align		4
        /*0040*/ 	.byte	0x04, 0x31
        /*0042*/ 	.short	(.L_39 - .L_38)


	//   ....[0]....
.L_38:
        /*0044*/ 	.word	0x00001020


	//   ....[1]....
        /*0048*/ 	.word	0x000010c0


	//   ....[2]....
        /*004c*/ 	.word	0x000050a0


	//   ....[3]....
        /*0050*/ 	.word	0x000050c0


	//   ....[4]....
        /*0054*/ 	.word	0x000050f0


	//   ....[5]....
        /*0058*/ 	.word	0x00005c90


	//   ....[6]....
        /*005c*/ 	.word	0x00005d40


	//   ....[7]....
        /*0060*/ 	.word	0x00005df0


	//   ....[8]....
        /*0064*/ 	.word	0x00005ea0


	//   ....[9]....
        /*0068*/ 	.word	0x00005f90


	//   ....[10]....
        /*006c*/ 	.word	0x00006070


	//----- nvinfo : EIATTR_COOP_GROUP_MASK_REGIDS
	.align		4
.L_39:
        /*0070*/ 	.byte	0x04, 0x29
        /*0072*/ 	.short	(.L_41 - .L_40)


	//   ....[0]....
.L_40:
        /*0074*/ 	.word	0xffffffff


	//   ....[1]....
        /*0078*/ 	.word	0xffffffff


	//   ....[2]....
        /*007c*/ 	.word	0xffffffff


	//   ....[3]....
        /*0080*/ 	.word	0xffffffff


	//   ....[4]....
        /*0084*/ 	.word	0xffffffff


	//   ....[5]....
        /*0088*/ 	.word	0xffffffff


	//   ....[6]....
        /*008c*/ 	.word	0xffffffff


	//   ....[7]....
        /*0090*/ 	.word	0xffffffff


	//   ....[8]....
        /*0094*/ 	.word	0xffffffff


	//   ....[9]....
        /*0098*/ 	.word	0xffffffff


	//   ....[10]....
        /*009c*/ 	.word	0xffffffff


	//   ....[11]....
        /*00a0*/ 	.word	0xffffffff


	//   ....[12]....
        /*00a4*/ 	.word	0xffffffff


	//   ....[13]....
        /*00a8*/ 	.word	0xffffffff


	//----- nvinfo : EIATTR_COOP_GROUP_INSTR_OFFSETS
	.align		4
.L_41:
        /*00ac*/ 	.byte	0x04, 0x28
        /*00ae*/ 	.short	(.L_43 - .L_42)


	//   ....[0]....
.L_42:
        /*00b0*/ 	.word	0x000000b0


	//   ....[1]....
        /*00b4*/ 	.word	0x00000520


	//   ....[2]....
        /*00b8*/ 	.word	0x000009d0


	//   ....[3]....
        /*00bc*/ 	.word	0x00000b20


	//   ....[4]....
        /*00c0*/ 	.word	0x00000c10


	//   ....[5]....
        /*00c4*/ 	.word	0x00000d70


	//   ....[6]....
        /*00c8*/ 	.word	0x00000f00


	//   ....[7]....
        /*00cc*/ 	.word	0x00001140


	//   ....[8]....
        /*00d0*/ 	.word	0x00002450


	//   ....[9]....
        /*00d4*/ 	.word	0x00003f60


	//   ....[10]....
        /*00d8*/ 	.word	0x00004430


	//   ....[11]....
        /*00dc*/ 	.word	0x00004460


	//   ....[12]....
        /*00e0*/ 	.word	0x00004fa0


	//   ....[13]....
        /*00e4*/ 	.word	0x000051b0


	//----- nvinfo : EIATTR_VRC_CTA_INIT_COUNT
	.align		4
.L_43:
        /*00e8*/ 	.byte	0x02, 0x4a
        /*00ea*/ 	.byte	0x80
	.zero		1


	//----- nvinfo : EIATTR_SYSCALL_OFFSETS
	.align		4
        /*00ec*/ 	.byte	0x04, 0x46
        /*00ee*/ 	.short	(.L_45 - .L_44)


	//   ....[0]....
.L_44:
        /*00f0*/ 	.word	0x00006b70


	//   ....[1]....
        /*00f4*/ 	.word	0x00006cb0


	//   ....[2]....
        /*00f8*/ 	.word	0x000074d0


	//   ....[3]....
        /*00fc*/ 	.word	0x000082c0


	//----- nvinfo : EIATTR_MBARRIER_INSTR_OFFSETS
	.align		4
.L_45:
        /*0100*/ 	.byte	0x04, 0x39
        /*0102*/ 	.short	(.L_47 - .L_46)


	//   ....[0]....
.L_46:
        /*0104*/ 	.word	0x00000670
        /*0108*/ 	.word	0x000000ff
        /*010c*/ 	.word	0x00000000
        /*0110*/ 	.short	0x0100
        /*0112*/ 	.byte	0x04
	.zero		1


	//   ....[1]....
        /*0114*/ 	.word	0x00000680
        /*0118*/ 	.word	0x000000ff
        /*011c*/ 	.word	0x000000d0
        /*0120*/ 	.short	0x0100
        /*0122*/ 	.byte	0x04
	.zero		1


	//   ....[2]....
        /*0124*/ 	.word	0x00000690
        /*0128*/ 	.word	0x000000ff
        /*012c*/ 	.word	0x00000008
        /*0130*/ 	.short	0x0100
        /*0132*/ 	.byte	0x04
	.zero		1


	//   ....[3]....
        /*0134*/ 	.word	0x000006a0
        /*0138*/ 	.word	0x000000ff
        /*013c*/ 	.word	0x000000d8
        /*0140*/ 	.short	0x0100
        /*0142*/ 	.byte	0x04
	.zero		1


	//   ....[4]....
        /*0144*/ 	.word	0x000006b0
        /*0148*/ 	.word	0x000000ff
        /*014c*/ 	.word	0x00000010
        /*0150*/ 	.short	0x0100
        /*0152*/ 	.byte	0x04
	.zero		1


	//   ....[5]....
        /*0154*/ 	.word	0x000006c0
        /*0158*/ 	.word	0x000000ff
        /*015c*/ 	.word	0x000000e0
        /*0160*/ 	.short	0x0100
        /*0162*/ 	.byte	0x04
	.zero		1


	//   ....[6]....
        /*0164*/ 	.word	0x000006d0
        /*0168*/ 	.word	0x000000ff
        /*016c*/ 	.word	0x00000018
        /*0170*/ 	.short	0x0100
        /*0172*/ 	.byte	0x04
	.zero		1


	//   ....[7]....
        /*0174*/ 	.word	0x000006e0
        /*0178*/ 	.word	0x000000ff
        /*017c*/ 	.word	0x000000e8
        /*0180*/ 	.short	0x0100
        /*0182*/ 	.byte	0x04
	.zero		1


	//   ....[8]....
        /*0184*/ 	.word	0x000006f0
        /*0188*/ 	.word	0x000000ff
        /*018c*/ 	.word	0x00000020
        /*0190*/ 	.short	0x0100
        /*0192*/ 	.byte	0x04
	.zero		1


	//   ....[9]....
        /*0194*/ 	.word	0x00000700
        /*0198*/ 	.word	0x000000ff
        /*019c*/ 	.word	0x000000f0
        /*01a0*/ 	.short	0x0100
        /*01a2*/ 	.byte	0x04
	.zero		1


	//   ....[10]....
        /*01a4*/ 	.word	0x00000710
        /*01a8*/ 	.word	0x000000ff
        /*01ac*/ 	.word	0x00000028
        /*01b0*/ 	.short	0x0100
        /*01b2*/ 	.byte	0x04
	.zero		1


	//   ....[11]....
        /*01b4*/ 	.word	0x00000720
        /*01b8*/ 	.word	0x000000ff
        /*01bc*/ 	.word	0x000000f8
        /*01c0*/ 	.short	0x0100
        /*01c2*/ 	.byte	0x04
	.zero		1


	//   ....[12]....
        /*01c4*/ 	.word	0x00000730
        /*01c8*/ 	.word	0x000000ff
        /*01cc*/ 	.word	0x00000030
        /*01d0*/ 	.short	0x0100
        /*01d2*/ 	.byte	0x04
	.zero		1


	//   ....[13]....
        /*01d4*/ 	.word	0x00000740
        /*01d8*/ 	.word	0x000000ff
        /*01dc*/ 	.word	0x00000100
        /*01e0*/ 	.short	0x0100
        /*01e2*/ 	.byte	0x04
	.zero		1


	//   ....[14]....
        /*01e4*/ 	.word	0x00000750
        /*01e8*/ 	.word	0x000000ff
        /*01ec*/ 	.word	0x00000038
        /*01f0*/ 	.short	0x0100
        /*01f2*/ 	.byte	0x04
	.zero		1


	//   ....[15]....
        /*01f4*/ 	.word	0x00000760
        /*01f8*/ 	.word	0x000000ff
        /*01fc*/ 	.word	0x00000108
        /*0200*/ 	.short	0x0100
        /*0202*/ 	.byte	0x04
	.zero		1


	//   ....[16]....
        /*0204*/ 	.word	0x00000770
        /*0208*/ 	.word	0x000000ff
        /*020c*/ 	.word	0x00000040
        /*0210*/ 	.short	0x0100
        /*0212*/ 	.byte	0x04
	.zero		1


	//   ....[17]....
        /*0214*/ 	.word	0x00000780
        /*0218*/ 	.word	0x000000ff
        /*021c*/ 	.word	0x00000110
        /*0220*/ 	.short	0x0100
        /*0222*/ 	.byte	0x04
	.zero		1


	//   ....[18]....
        /*0224*/ 	.word	0x00000790
        /*0228*/ 	.word	0x000000ff
        /*022c*/ 	.word	0x00000048
        /*0230*/ 	.short	0x0100
        /*0232*/ 	.byte	0x04
	.zero		1


	//   ....[19]....
        /*0234*/ 	.word	0x000007a0
        /*0238*/ 	.word	0x000000ff
        /*023c*/ 	.word	0x00000118
        /*0240*/ 	.short	0x0100
        /*0242*/ 	.byte	0x04
	.zero		1


	//   ....[20]....
        /*0244*/ 	.word	0x000007b0
        /*0248*/ 	.word	0x000000ff
        /*024c*/ 	.word	0x00000050
        /*0250*/ 	.short	0x0100
        /*0252*/ 	.byte	0x04
	.zero		1


	//   ....[21]....
        /*0254*/ 	.word	0x000007c0
        /*0258*/ 	.word	0x000000ff
        /*025c*/ 	.word	0x00000120
        /*0260*/ 	.short	0x0100
        /*0262*/ 	.byte	0x04
	.zero		1


	//   ....[22]....
        /*0264*/ 	.word	0x000007d0
        /*0268*/ 	.word	0x000000ff
        /*026c*/ 	.word	0x00000058
        /*0270*/ 	.short	0x0100
        /*0272*/ 	.byte	0x04
	.zero		1


	//   ....[23]....
        /*0274*/ 	.word	0x000007e0
        /*0278*/ 	.word	0x000000ff
        /*027c*/ 	.word	0x00000128
        /*0280*/ 	.short	0x0100
        /*0282*/ 	.byte	0x04
	.zero		1


	//   ....[24]....
        /*0284*/ 	.word	0x000007f0
        /*0288*/ 	.word	0x000000ff
        /*028c*/ 	.word	0x00000060
        /*0290*/ 	.short	0x0100
        /*0292*/ 	.byte	0x04
	.zero		1


	//   ....[25]....
        /*0294*/ 	.word	0x00000800
        /*0298*/ 	.word	0x000000ff
        /*029c*/ 	.word	0x00000130
        /*02a0*/ 	.short	0x0100
        /*02a2*/ 	.byte	0x04
	.zero		1


	//   ....[26]....
        /*02a4*/ 	.word	0x00000810
        /*02a8*/ 	.word	0x000000ff
        /*02ac*/ 	.word	0x00000068
        /*02b0*/ 	.short	0x0100
        /*02b2*/ 	.byte	0x04
	.zero		1


	//   ....[27]....
        /*02b4*/ 	.word	0x00000820
        /*02b8*/ 	.word	0x000000ff
        /*02bc*/ 	.word	0x00000138
        /*02c0*/ 	.short	0x0100
        /*02c2*/ 	.byte	0x04
	.zero		1


	//   ....[28]....
        /*02c4*/ 	.word	0x00000830
        /*02c8*/ 	.word	0x000000ff
        /*02cc*/ 	.word	0x00000070
        /*02d0*/ 	.short	0x0100
        /*02d2*/ 	.byte	0x04
	.zero		1


	//   ....[29]....
        /*02d4*/ 	.word	0x00000840
        /*02d8*/ 	.word	0x000000ff
        /*02dc*/ 	.word	0x00000140
        /*02e0*/ 	.short	0x0100
        /*02e2*/ 	.byte	0x04
	.zero		1


	//   ....[30]....
        /*02e4*/ 	.word	0x00000850
        /*02e8*/ 	.word	0x000000ff
        /*02ec*/ 	.word	0x00000078
        /*02f0*/ 	.short	0x0100
        /*02f2*/ 	.byte	0x04
	.zero		1


	//   ....[31]....
        /*02f4*/ 	.word	0x00000860
        /*02f8*/ 	.word	0x000000ff
        /*02fc*/ 	.word	0x00000148
        /*0300*/ 	.short	0x0100
        /*0302*/ 	.byte	0x04
	.zero		1


	//   ....[32]....
        /*0304*/ 	.word	0x00000870
        /*0308*/ 	.word	0x000000ff
        /*030c*/ 	.word	0x00000080
        /*0310*/ 	.short	0x0100
        /*0312*/ 	.byte	0x04
	.zero		1


	//   ....[33]....
        /*0314*/ 	.word	0x00000880
        /*0318*/ 	.word	0x000000ff
        /*031c*/ 	.word	0x00000150
        /*0320*/ 	.short	0x0100
        /*0322*/ 	.byte	0x04
	.zero		1


	//   ....[34]....
        /*0324*/ 	.word	0x00000890
        /*0328*/ 	.word	0x000000ff
        /*032c*/ 	.word	0x00000088
        /*0330*/ 	.short	0x0100
        /*0332*/ 	.byte	0x04
	.zero		1


	//   ....[35]....
        /*0334*/ 	.word	0x000008a0
        /*0338*/ 	.word	0x000000ff
        /*033c*/ 	.word	0x00000158
        /*0340*/ 	.short	0x0100
        /*0342*/ 	.byte	0x04
	.zero		1


	//   ....[36]....
        /*0344*/ 	.word	0x000008b0
        /*0348*/ 	.word	0x000000ff
        /*034c*/ 	.word	0x00000090
        /*0350*/ 	.short	0x0100
        /*0352*/ 	.byte	0x04
	.zero		1


	//   ....[37]....
        /*0354*/ 	.word	0x000008c0
        /*0358*/ 	.word	0x000000ff
        /*035c*/ 	.word	0x00000160
        /*0360*/ 	.short	0x0100
        /*0362*/ 	.byte	0x04
	.zero		1


	//   ....[38]....
        /*0364*/ 	.word	0x000008d0
        /*0368*/ 	.word	0x000000ff
        /*036c*/ 	.word	0x00000098
        /*0370*/ 	.short	0x0100
        /*0372*/ 	.byte	0x04
	.zero		1


	//   ....[39]....
        /*0374*/ 	.word	0x000008e0
        /*0378*/ 	.word	0x000000ff
        /*037c*/ 	.word	0x00000168
        /*0380*/ 	.short	0x0100
        /*0382*/ 	.byte	0x04
	.zero		1


	//   ....[40]....
        /*0384*/ 	.word	0x000008f0
        /*0388*/ 	.word	0x000000ff
        /*038c*/ 	.word	0x000000a0
        /*0390*/ 	.short	0x0100
        /*0392*/ 	.byte	0x04
	.zero		1


	//   ....[41]....
        /*0394*/ 	.word	0x00000900
        /*0398*/ 	.word	0x000000ff
        /*039c*/ 	.word	0x00000170
        /*03a0*/ 	.short	0x0100
        /*03a2*/ 	.byte	0x04
	.zero		1


	//   ....[42]....
        /*03a4*/ 	.word	0x00000910
        /*03a8*/ 	.word	0x000000ff
        /*03ac*/ 	.word	0x000000a8
        /*03b0*/ 	.short	0x0100
        /*03b2*/ 	.byte	0x04
	.zero		1


	//   ....[43]....
        /*03b4*/ 	.word	0x00000920
        /*03b8*/ 	.word	0x000000ff
        /*03bc*/ 	.word	0x00000178
        /*03c0*/ 	.short	0x0100
        /*03c2*/ 	.byte	0x04
	.zero		1


	//   ....[44]....
        /*03c4*/ 	.word	0x00000930
        /*03c8*/ 	.word	0x000000ff
        /*03cc*/ 	.word	0x000000b0
        /*03d0*/ 	.short	0x0100
        /*03d2*/ 	.byte	0x04
	.zero		1


	//   ....[45]....
        /*03d4*/ 	.word	0x00000940
        /*03d8*/ 	.word	0x000000ff
        /*03dc*/ 	.word	0x00000180
        /*03e0*/ 	.short	0x0100
        /*03e2*/ 	.byte	0x04
	.zero		1


	//   ....[46]....
        /*03e4*/ 	.word	0x00000950
        /*03e8*/ 	.word	0x000000ff
        /*03ec*/ 	.word	0x000000b8
        /*03f0*/ 	.short	0x0100
        /*03f2*/ 	.byte	0x04
	.zero		1


	//   ....[47]....
        /*03f4*/ 	.word	0x00000960
        /*03f8*/ 	.word	0x000000ff
        /*03fc*/ 	.word	0x00000188
        /*0400*/ 	.short	0x0100
        /*0402*/ 	.byte	0x04
	.zero		1


	//   ....[48]....
        /*0404*/ 	.word	0x00000970
        /*0408*/ 	.word	0x000000ff
        /*040c*/ 	.word	0x000000c0
        /*0410*/ 	.short	0x0100
        /*0412*/ 	.byte	0x04
	.zero		1


	//   ....[49]....
        /*0414*/ 	.word	0x00000980
        /*0418*/ 	.word	0x000000ff
        /*041c*/ 	.word	0x00000190
        /*0420*/ 	.short	0x0100
        /*0422*/ 	.byte	0x04
	.zero		1


	//   ....[50]....
        /*0424*/ 	.word	0x00000990
        /*0428*/ 	.word	0x000000ff
        /*042c*/ 	.word	0x000000c8
        /*0430*/ 	.short	0x0100
        /*0432*/ 	.byte	0x04
	.zero		1


	//   ....[51]....
        /*0434*/ 	.word	0x000009a0
        /*0438*/ 	.word	0x000000ff
        /*043c*/ 	.word	0x00000198
        /*0440*/ 	.short	0x0100
        /*0442*/ 	.byte	0x04
	.zero		1


	//   ....[52]....
        /*0444*/ 	.word	0x00000ad0
        /*0448*/ 	.word	0x000000ff
        /*044c*/ 	.word	0x000001a0
        /*0450*/ 	.short	0x0100
        /*0452*/ 	.byte	0x04
	.zero		1


	//   ....[53]....
        /*0454*/ 	.word	0x00000ae0
        /*0458*/ 	.word	0x000000ff
        /*045c*/ 	.word	0x000001b0
        /*0460*/ 	.short	0x0100
        /*0462*/ 	.byte	0x04
	.zero		1


	//   ....[54]....
        /*0464*/ 	.word	0x00000af0
        /*0468*/ 	.word	0x000000ff
        /*046c*/ 	.word	0x000001a8
        /*0470*/ 	.short	0x0100
        /*0472*/ 	.byte	0x04
	.zero		1


	//   ....[55]....
        /*0474*/ 	.word	0x00000b00
        /*0478*/ 	.word	0x000000ff
        /*047c*/ 	.word	0x000001b8
        /*0480*/ 	.short	0x0100
        /*0482*/ 	.byte	0x04
	.zero		1


	//   ....[56]....
        /*0484*/ 	.word	0x00000be0
        /*0488*/ 	.word	0x000000ff
        /*048c*/ 	.word	0x000001c0
        /*0490*/ 	.short	0x0100
        /*0492*/ 	.byte	0x06
	.zero		1


	//   ....[57]....
        /*0494*/ 	.word	0x00000bf0
        /*0498*/ 	.word	0x000000ff
        /*049c*/ 	.word	0x000001c8
        /*04a0*/ 	.short	0x0100
        /*04a2*/ 	.byte	0x06
	.zero		1


	//   ....[58]....
        /*04a4*/ 	.word	0x00000d20
        /*04a8*/ 	.word	0x000000ff
        /*04ac*/ 	.word	0x000001d0
        /*04b0*/ 	.short	0x0100
        /*04b2*/ 	.byte	0x06
	.zero		1


	//   ....[59]....
        /*04b4*/ 	.word	0x00000d30
        /*04b8*/ 	.word	0x000000ff
        /*04bc*/ 	.word	0x000001e0
        /*04c0*/ 	.short	0x0100
        /*04c2*/ 	.byte	0x06
	.zero		1


	//   ....[60]....
        /*04c4*/ 	.word	0x00000d40
        /*04c8*/ 	.word	0x000000ff
        /*04cc*/ 	.word	0x000001d8
        /*04d0*/ 	.short	0x0100
        /*04d2*/ 	.byte	0x06
	.zero		1


	//   ....[61]....
        /*04d4*/ 	.word	0x00000d50
        /*04d8*/ 	.word	0x000000ff
        /*04dc*/ 	.word	0x000001e8
        /*04e0*/ 	.short	0x0100
        /*04e2*/ 	.byte	0x06
	.zero		1


	//   ....[62]....
        /*04e4*/ 	.word	0x00000e70
        /*04e8*/ 	.word	0x000000ff
        /*04ec*/ 	.word	0x000001f0
        /*04f0*/ 	.short	0x0100
        /*04f2*/ 	.byte	0x04
	.zero		1


	//   ....[63]....
        /*04f4*/ 	.word	0x00000e80
        /*04f8*/ 	.word	0x000000ff
        /*04fc*/ 	.word	0x00000210
        /*0500*/ 	.short	0x0100
        /*0502*/ 	.byte	0x04
	.zero		1


	//   ....[64]....
        /*0504*/ 	.word	0x00000e90
        /*0508*/ 	.word	0x000000ff
        /*050c*/ 	.word	0x000001f8
        /*0510*/ 	.short	0x0100
        /*0512*/ 	.byte	0x04
	.zero		1


	//   ....[65]....
        /*0514*/ 	.word	0x00000ea0
        /*0518*/ 	.word	0x000000ff
        /*051c*/ 	.word	0x00000218
        /*0520*/ 	.short	0x0100
        /*0522*/ 	.byte	0x04
	.zero		1


	//   ....[66]....
        /*0524*/ 	.word	0x00000eb0
        /*0528*/ 	.word	0x000000ff
        /*052c*/ 	.word	0x00000200
        /*0530*/ 	.short	0x0100
        /*0532*/ 	.byte	0x04
	.zero		1


	//   ....[67]....
        /*0534*/ 	.word	0x00000ec0
        /*0538*/ 	.word	0x000000ff
        /*053c*/ 	.word	0x00000220
        /*0540*/ 	.short	0x0100
        /*0542*/ 	.byte	0x04
	.zero		1


	//   ....[68]....
        /*0544*/ 	.word	0x00000ed0
        /*0548*/ 	.word	0x000000ff
        /*054c*/ 	.word	0x00000208
        /*0550*/ 	.short	0x0100
        /*0552*/ 	.byte	0x04
	.zero		1


	//   ....[69]....
        /*0554*/ 	.word	0x00000ee0
        /*0558*/ 	.word	0x000000ff
        /*055c*/ 	.word	0x00000228
        /*0560*/ 	.short	0x0100
        /*0562*/ 	.byte	0x04
	.zero		1


	//   ....[70]....
        /*0564*/ 	.word	0x00000fd0
        /*0568*/ 	.word	0x000000ff
        /*056c*/ 	.word	0x00000230
        /*0570*/ 	.short	0x0100
        /*0572*/ 	.byte	0x04
	.zero		1


	//   ....[71]....
        /*0574*/ 	.word	0x00000fe0
        /*0578*/ 	.word	0x000000ff
        /*057c*/ 	.word	0x00000240
        /*0580*/ 	.short	0x0100
        /*0582*/ 	.byte	0x04
	.zero		1


	//   ....[72]....
        /*0584*/ 	.word	0x00000ff0
        /*0588*/ 	.word	0x000000ff
        /*058c*/ 	.word	0x00000238
        /*0590*/ 	.short	0x0100
        /*0592*/ 	.byte	0x04
	.zero		1


	//   ....[73]....
        /*0594*/ 	.word	0x00001000
        /*0598*/ 	.word	0x000000ff
        /*059c*/ 	.word	0x00000248
        /*05a0*/ 	.short	0x0100
        /*05a2*/ 	.byte	0x04
	.zero		1


	//   ....[74]....
        /*05a4*/ 	.word	0x00001100
        /*05a8*/ 	.word	0x000000ff
        /*05ac*/ 	.word	0x00000250
        /*05b0*/ 	.short	0x0100
        /*05b2*/ 	.byte	0x06
	.zero		1


	//   ....[75]....
        /*05b4*/ 	.word	0x00001c80
        /*05b8*/ 	.word	0x00000003
        /*05bc*/ 	.word	0x00000240
        /*05c0*/ 	.short	0x010a
        /*05c2*/ 	.byte	0xff
	.zero		1


	//   ....[76]....
        /*05c4*/ 	.word	0x00001cb0
        /*05c8*/ 	.word	0x00000003
        /*05cc*/ 	.word	0x00000230
        /*05d0*/ 	.short	0x0101
        /*05d2*/ 	.byte	0xff
	.zero		1


	//   ....[77]....
        /*05d4*/ 	.word	0x00001d70
        /*05d8*/ 	.word	0x000000ff
        /*05dc*/ 	.word	0x000000d0
        /*05e0*/ 	.short	0x010a
        /*05e2*/ 	.byte	0x04
	.zero		1


	//   ....[78]....
        /*05e4*/ 	.word	0x00001e30
        /*05e8*/ 	.word	0x000000ff
        /*05ec*/ 	.word	0x000000d0
        /*05f0*/ 	.short	0x010a
        /*05f2*/ 	.byte	0x21
	.zero		1


	//   ....[79]....
        /*05f4*/ 	.word	0x00001fe0
        /*05f8*/ 	.word	0x000000ff
        /*05fc*/ 	.word	0x000000d0
        /*0600*/ 	.short	0x010a
        /*0602*/ 	.byte	0x05
	.zero		1


	//   ....[80]....
        /*0604*/ 	.word	0x000020f0
        /*0608*/ 	.word	0x000000ff
        /*060c*/ 	.word	0x000001c8
        /*0610*/ 	.short	0x0101
        /*0612*/ 	.byte	0x06
	.zero		1


	//   ....[81]....
        /*0614*/ 	.word	0x00002110
        /*0618*/ 	.word	0x000000ff
        /*061c*/ 	.word	0x000000d0
        /*0620*/ 	.short	0x010a
        /*0622*/ 	.byte	0x04
	.zero		1


	//   ....[82]....
        /*0624*/ 	.word	0x00002190
        /*0628*/ 	.word	0x000000ff
        /*062c*/ 	.word	0x000000d0
        /*0630*/ 	.short	0x010a
        /*0632*/ 	.byte	0x11
	.zero		1


	//   ....[83]....
        /*0634*/ 	.word	0x00002320
        /*0638*/ 	.word	0x000000ff
        /*063c*/ 	.word	0x000000d0
        /*0640*/ 	.short	0x010a
        /*0642*/ 	.byte	0x05
	.zero		1


	//   ....[84]....
        /*0644*/ 	.word	0x00002480
        /*0648*/ 	.word	0x00000003
        /*064c*/ 	.word	0x000001d0
        /*0650*/ 	.short	0x010a
        /*0652*/ 	.byte	0xff
	.zero		1


	//   ....[85]....
        /*0654*/ 	.word	0x000025d0
        /*0658*/ 	.word	0x00000000
        /*065c*/ 	.word	0x00000000
        /*0660*/ 	.short	0x0101
        /*0662*/ 	.byte	0xff
	.zero		1


	//   ....[86]....
        /*0664*/ 	.word	0x00002b80
        /*0668*/ 	.word	0x000000ff
        /*066c*/ 	.word	0x00000000
        /*0670*/ 	.short	0x010a
        /*0672*/ 	.byte	0x04
	.zero		1


	//   ....[87]....
        /*0674*/ 	.word	0x00002c10
        /*0678*/ 	.word	0x000000ff
        /*067c*/ 	.word	0x00000000
        /*0680*/ 	.short	0x010a
        /*0682*/ 	.byte	0x05
	.zero		1


	//   ....[88]....
        /*0684*/ 	.word	0x00002ca0
        /*0688*/ 	.word	0x000000ff
        /*068c*/ 	.word	0x00000000
        /*0690*/ 	.short	0x010a
        /*0692*/ 	.byte	0x05
	.zero		1


	//   ....[89]....
        /*0694*/ 	.word	0x00002d30
        /*0698*/ 	.word	0x000000ff
        /*069c*/ 	.word	0x00000000
        /*06a0*/ 	.short	0x010a
        /*06a2*/ 	.byte	0x05
	.zero		1


	//   ....[90]....
        /*06a4*/ 	.word	0x00002dc0
        /*06a8*/ 	.word	0x000000ff
        /*06ac*/ 	.word	0x00000000
        /*06b0*/ 	.short	0x010a
        /*06b2*/ 	.byte	0x05
	.zero		1


	//   ....[91]....
        /*06b4*/ 	.word	0x00002e50
        /*06b8*/ 	.word	0x000000ff
        /*06bc*/ 	.word	0x00000000
        /*06c0*/ 	.short	0x010a
        /*06c2*/ 	.byte	0x05
	.zero		1


	//   ....[92]....
        /*06c4*/ 	.word	0x00002ee0
        /*06c8*/ 	.word	0x000000ff
        /*06cc*/ 	.word	0x00000000
        /*06d0*/ 	.short	0x010a
        /*06d2*/ 	.byte	0x05
	.zero		1


	//   ....[93]....
        /*06d4*/ 	.word	0x00002f70
        /*06d8*/ 	.word	0x000000ff
        /*06dc*/ 	.word	0x00000000
        /*06e0*/ 	.short	0x010a
        /*06e2*/ 	.byte	0x05
	.zero		1


	//   ....[94]....
        /*06e4*/ 	.word	0x00003000
        /*06e8*/ 	.word	0x000000ff
        /*06ec*/ 	.word	0x00000000
        /*06f0*/ 	.short	0x010a
        /*06f2*/ 	.byte	0x05
	.zero		1


	//   ....[95]....
        /*06f4*/ 	.word	0x00003090
        /*06f8*/ 	.word	0x000000ff
        /*06fc*/ 	.word	0x00000000
        /*0700*/ 	.short	0x010a
        /*0702*/ 	.byte	0x05
	.zero		1


	//   ....[96]....
        /*0704*/ 	.word	0x00003120
        /*0708*/ 	.word	0x000000ff
        /*070c*/ 	.word	0x00000000
        /*0710*/ 	.short	0x010a
        /*0712*/ 	.byte	0x05
	.zero		1


	//   ....[97]....
        /*0714*/ 	.word	0x000031b0
        /*0718*/ 	.word	0x000000ff
        /*071c*/ 	.word	0x00000000
        /*0720*/ 	.short	0x010a
        /*0722*/ 	.byte	0x05
	.zero		1


	//   ....[98]....
        /*0724*/ 	.word	0x00003240
        /*0728*/ 	.word	0x000000ff
        /*072c*/ 	.word	0x00000000
        /*0730*/ 	.short	0x010a
        /*0732*/ 	.byte	0x05
	.zero		1


	//   ....[99]....
        /*0734*/ 	.word	0x000032d0
        /*0738*/ 	.word	0x000000ff
        /*073c*/ 	.word	0x00000000
        /*0740*/ 	.short	0x010a
        /*0742*/ 	.byte	0x05
	.zero		1


	//   ....[100]....
        /*0744*/ 	.word	0x00003360
        /*0748*/ 	.word	0x000000ff
        /*074c*/ 	.word	0x00000000
        /*0750*/ 	.short	0x010a
        /*0752*/ 	.byte	0x05
	.zero		1


	//   ....[101]....
        /*0754*/ 	.word	0x000033f0
        /*0758*/ 	.word	0x000000ff
        /*075c*/ 	.word	0x00000000
        /*0760*/ 	.short	0x010a
        /*0762*/ 	.byte	0x05
	.zero		1


	//   ....[102]....
        /*0764*/ 	.word	0x00003480
        /*0768*/ 	.word	0x000000ff
        /*076c*/ 	.word	0x00000000
        /*0770*/ 	.short	0x010a
        /*0772*/ 	.byte	0x05
	.zero		1


	//   ....[103]....
        /*0774*/ 	.word	0x00003510
        /*0778*/ 	.word	0x000000ff
        /*077c*/ 	.word	0x00000000
        /*0780*/ 	.short	0x010a
        /*0782*/ 	.byte	0x05
	.zero		1


	//   ....[104]....
        /*0784*/ 	.word	0x000035a0
        /*0788*/ 	.word	0x000000ff
        /*078c*/ 	.word	0x00000000
        /*0790*/ 	.short	0x010a
        /*0792*/ 	.byte	0x05
	.zero		1


	//   ....[105]....
        /*0794*/ 	.word	0x00003630
        /*0798*/ 	.word	0x000000ff
        /*079c*/ 	.word	0x00000000
        /*07a0*/ 	.short	0x010a
        /*07a2*/ 	.byte	0x05
	.zero		1


	//   ....[106]....
        /*07a4*/ 	.word	0x000036c0
        /*07a8*/ 	.word	0x000000ff
        /*07ac*/ 	.word	0x00000000
        /*07b0*/ 	.short	0x010a
        /*07b2*/ 	.byte	0x05
	.zero		1


	//   ....[107]....
        /*07b4*/ 	.word	0x00003750
        /*07b8*/ 	.word	0x000000ff
        /*07bc*/ 	.word	0x00000000
        /*07c0*/ 	.short	0x010a
        /*07c2*/ 	.byte	0x05
	.zero		1


	//   ....[108]....
        /*07c4*/ 	.word	0x000037e0
        /*07c8*/ 	.word	0x000000ff
        /*07cc*/ 	.word	0x00000000
        /*07d0*/ 	.short	0x010a
        /*07d2*/ 	.byte	0x05
	.zero		1


	//   ....[109]....
        /*07d4*/ 	.word	0x00003870
        /*07d8*/ 	.word	0x000000ff
        /*07dc*/ 	.word	0x00000000
        /*07e0*/ 	.short	0x010a
        /*07e2*/ 	.byte	0x05
	.zero		1


	//   ....[110]....
        /*07e4*/ 	.word	0x00003900
        /*07e8*/ 	.word	0x000000ff
        /*07ec*/ 	.word	0x00000000
        /*07f0*/ 	.short	0x010a
        /*07f2*/ 	.byte	0x05
	.zero		1


	//   ....[111]....
        /*07f4*/ 	.word	0x000039a0
        /*07f8*/ 	.word	0x00000000
        /*07fc*/ 	.word	0x00000000
        /*0800*/ 	.short	0x010a
        /*0802*/ 	.byte	0xff
	.zero		1


	//   ....[112]....
        /*0804*/ 	.word	0x00003ac0
        /*0808*/ 	.word	0x00000002
        /*080c*/ 	.word	0x00000230
        /*0810*/ 	.short	0x010a
        /*0812*/ 	.byte	0xff
	.zero		1


	//   ....[113]....
        /*0814*/ 	.word	0x00003b20
        /*0818*/ 	.word	0x00000004
        /*081c*/ 	.word	0x00000000
        /*0820*/ 	.short	0x0101
        /*0822*/ 	.byte	0xff
	.zero		1


	//   ....[114]....
        /*0824*/ 	.word	0x00003b40
        /*0828*/ 	.word	0x000000ff
        /*082c*/ 	.word	0x000001e0
        /*0830*/ 	.short	0x010a
        /*0832*/ 	.byte	0x04
	.zero		1


	//   ....[115]....
        /*0834*/ 	.word	0x00003c60
        /*0838*/ 	.word	0x00000002
        /*083c*/ 	.word	0x000001d0
        /*0840*/ 	.short	0x010a
        /*0842*/ 	.byte	0xff
	.zero		1


	//   ....[116]....
        /*0844*/ 	.word	0x00003d70
        /*0848*/ 	.word	0x00000002
        /*084c*/ 	.word	0x00000000
        /*0850*/ 	.short	0x0101
        /*0852*/ 	.byte	0xff
	.zero		1


	//   ....[117]....
        /*0854*/ 	.word	0x00003e00
        /*0858*/ 	.word	0x000000ff
        /*085c*/ 	.word	0x000001e0
        /*0860*/ 	.short	0x0106
        /*0862*/ 	.byte	0x04
	.zero		1


	//   ....[118]....
        /*0864*/ 	.word	0x00003e20
        /*0868*/ 	.word	0x000000ff
        /*086c*/ 	.word	0x000001e0
        /*0870*/ 	.short	0x010a
        /*0872*/ 	.byte	0x04
	.zero		1


	//   ....[119]....
        /*0874*/ 	.word	0x00003eb0
        /*0878*/ 	.word	0x000000ff
        /*087c*/ 	.word	0x000001e0
        /*0880*/ 	.short	0x0106
        /*0882*/ 	.byte	0x07
	.zero		1


	//   ....[120]....
        /*0884*/ 	.word	0x00003ef0
        /*0888*/ 	.word	0x00000000
        /*088c*/ 	.word	0x000001e0
        /*0890*/ 	.short	0x010a
        /*0892*/ 	.byte	0xff
	.zero		1


	//   ....[121]....
        /*0894*/ 	.word	0x00004130
        /*0898*/ 	.word	0x000000ff
        /*089c*/ 	.word	0x00000008
        /*08a0*/ 	.short	0x010a
        /*08a2*/ 	.byte	0x05
	.zero		1


	//   ....[122]....
        /*08a4*/ 	.word	0x00004150
        /*08a8*/ 	.word	0x000000ff
        /*08ac*/ 	.word	0x00000008
        /*08b0*/ 	.short	0x010a
        /*08b2*/ 	.byte	0x05
	.zero		1


	//   ....[123]....
        /*08b4*/ 	.word	0x000042e0
        /*08b8*/ 	.word	0x000000ff
        /*08bc*/ 	.word	0x00000008
        /*08c0*/ 	.short	0x010a
        /*08c2*/ 	.byte	0x05
	.zero		1


	//   ....[124]....
        /*08c4*/ 	.word	0x00004300
        /*08c8*/ 	.word	0x000000ff
        /*08cc*/ 	.word	0x00000008
        /*08d0*/ 	.short	0x010a
        /*08d2*/ 	.byte	0x05
	.zero		1


	//   ....[125]....
        /*08d4*/ 	.word	0x000043c0
        /*08d8*/ 	.word	0x000000ff
        /*08dc*/ 	.word	0x00000000
        /*08e0*/ 	.short	0x0101
        /*08e2*/ 	.byte	0x04
	.zero		1


	//   ....[126]....
        /*08e4*/ 	.word	0x000046c0
        /*08e8*/ 	.word	0x00000000
        /*08ec*/ 	.word	0x000001d0
        /*08f0*/ 	.short	0x010a
        /*08f2*/ 	.byte	0xff
	.zero		1


	//   ....[127]....
        /*08f4*/ 	.word	0x00004780
        /*08f8*/ 	.word	0x00000000
        /*08fc*/ 	.word	0x00000000
        /*0900*/ 	.short	0x0101
        /*0902*/ 	.byte	0xff
	.zero		1


	//   ....[128]....
        /*0904*/ 	.word	0x00004840
        /*0908*/ 	.word	0x000000ff
        /*090c*/ 	.word	0x00000000
        /*0910*/ 	.short	0x010a
        /*0912*/ 	.byte	0x04
	.zero		1


	//   ....[129]....
        /*0914*/ 	.word	0x00004850
        /*0918*/ 	.word	0x000000ff
        /*091c*/ 	.word	0x00000210
        /*0920*/ 	.short	0x010a
        /*0922*/ 	.byte	0x17
	.zero		1


	//   ....[130]....
        /*0924*/ 	.word	0x00004900
        /*0928*/ 	.word	0x000000ff
        /*092c*/ 	.word	0x00000000
        /*0930*/ 	.short	0x010a
        /*0932*/ 	.byte	0x05
	.zero		1


	//   ....[131]....
        /*0934*/ 	.word	0x00004a40
        /*0938*/ 	.word	0x000000ff
        /*093c*/ 	.word	0x00000000
        /*0940*/ 	.short	0x010a
        /*0942*/ 	.byte	0x04
	.zero		1


	//   ....[132]....
        /*0944*/ 	.word	0x00004c90
        /*0948*/ 	.word	0x000000ff
        /*094c*/ 	.word	0x00000000
        /*0950*/ 	.short	0x010a
        /*0952*/ 	.byte	0x04
	.zero		1


	//   ....[133]....
        /*0954*/ 	.word	0x00004d20
        /*0958*/ 	.word	0x000000ff
        /*095c*/ 	.word	0x00000000
        /*0960*/ 	.short	0x010a
        /*0962*/ 	.byte	0x05
	.zero		1


	//   ....[134]....
        /*0964*/ 	.word	0x00004db0
        /*0968*/ 	.word	0x000000ff
        /*096c*/ 	.word	0x00000000
        /*0970*/ 	.short	0x010a
        /*0972*/ 	.byte	0x05
	.zero		1


	//   ....[135]....
        /*0974*/ 	.word	0x00004e50
        /*0978*/ 	.word	0x00000000
        /*097c*/ 	.word	0x00000000
        /*0980*/ 	.short	0x010a
        /*0982*/ 	.byte	0xff
	.zero		1


	//   ....[136]....
        /*0984*/ 	.word	0x00004e90
        /*0988*/ 	.word	0x00000000
        /*098c*/ 	.word	0x00000000
        /*0990*/ 	.short	0x010a
        /*0992*/ 	.byte	0xff
	.zero		1


	//   ....[137]....
        /*0994*/ 	.word	0x00004f00
        /*0998*/ 	.word	0x000000ff
        /*099c*/ 	.word	0x00000000
        /*09a0*/ 	.short	0x0101
        /*09a2*/ 	.byte	0x04
	.zero		1


	//   ....[138]....
        /*09a4*/ 	.word	0x00004f40
        /*09a8*/ 	.word	0x000000ff
        /*09ac*/ 	.word	0x00000250
        /*09b0*/ 	.short	0x010a
        /*09b2*/ 	.byte	0x11
	.zero		1


	//   ....[139]....
        /*09b4*/ 	.word	0x00004f90
        /*09b8*/ 	.word	0x000000ff
        /*09bc*/ 	.word	0x00000000
        /*09c0*/ 	.short	0x0101
        /*09c2*/ 	.byte	0x04
	.zero		1


	//   ....[140]....
        /*09c4*/ 	.word	0x00005450
        /*09c8*/ 	.word	0x00000008
        /*09cc*/ 	.word	0x000001d0
        /*09d0*/ 	.short	0x010a
        /*09d2*/ 	.byte	0xff
	.zero		1


	//   ....[141]....
        /*09d4*/ 	.word	0x000055c0
        /*09d8*/ 	.word	0x00000000
        /*09dc*/ 	.word	0x00000000
        /*09e0*/ 	.short	0x0101
        /*09e2*/ 	.byte	0xff
	.zero		1


	//   ....[142]....
        /*09e4*/ 	.word	0x00005aa0
        /*09e8*/ 	.word	0x000000ff
        /*09ec*/ 	.word	0x000001c8
        /*09f0*/ 	.short	0x010a
        /*09f2*/ 	.byte	0x15
	.zero		1


	//   ....[143]....
        /*09f4*/ 	.word	0x00005c30
        /*09f8*/ 	.word	0x000000ff
        /*09fc*/ 	.word	0x000001b0
        /*0a00*/ 	.short	0x010a
        /*0a02*/ 	.byte	0x15
	.zero		1


	//   ....[144]....
        /*0a04*/ 	.word	0x00005e10
        /*0a08*/ 	.word	0x000000ff
        /*0a0c*/ 	.word	0x000001a0
        /*0a10*/ 	.short	0x010b
        /*0a12*/ 	.byte	0x15
	.zero		1


	//   ....[145]....
        /*0a14*/ 	.word	0x00005e30
        /*0a18*/ 	.word	0x000000ff
        /*0a1c*/ 	.word	0x00000000
        /*0a20*/ 	.short	0x0101
        /*0a22*/ 	.byte	0x04
	.zero		1


	//   ....[146]....
        /*0a24*/ 	.word	0x00005e40
        /*0a28*/ 	.word	0x000000ff
        /*0a2c*/ 	.word	0x000001b8
        /*0a30*/ 	.short	0x010a
        /*0a32*/ 	.byte	0x15
	.zero		1


	//   ....[147]....
        /*0a34*/ 	.word	0x00006090
        /*0a38*/ 	.word	0x000000ff
        /*0a3c*/ 	.word	0x000001a8
        /*0a40*/ 	.short	0x010b
        /*0a42*/ 	.byte	0x15
	.zero		1


	//   ....[148]....
        /*0a44*/ 	.word	0x000060a0
        /*0a48*/ 	.word	0x000000ff
        /*0a4c*/ 	.word	0x00000000
        /*0a50*/ 	.short	0x0101
        /*0a52*/ 	.byte	0x25
	.zero		1


	//   ....[149]....
        /*0a54*/ 	.word	0x000060d0
        /*0a58*/ 	.word	0x000000ff
        /*0a5c*/ 	.word	0x000001b0
        /*0a60*/ 	.short	0x010a
        /*0a62*/ 	.byte	0x15
	.zero		1


	//   ....[150]....
        /*0a64*/ 	.word	0x00006110
        /*0a68*/ 	.word	0x00000000
        /*0a6c*/ 	.word	0x000001b8
        /*0a70*/ 	.short	0x010a
        /*0a72*/ 	.byte	0xff
	.zero		1


	//   ....[151]....
        /*0a74*/ 	.word	0x00006410
        /*0a78*/ 	.word	0x00000003
        /*0a7c*/ 	.word	0x000001d0
        /*0a80*/ 	.short	0x010a
        /*0a82*/ 	.byte	0xff
	.zero		1


	//   ....[152]....
        /*0a84*/ 	.word	0x00006590
        /*0a88*/ 	.word	0x00000000
        /*0a8c*/ 	.word	0x00000000
        /*0a90*/ 	.short	0x0101
        /*0a92*/ 	.byte	0xff
	.zero		1


	//   ....[153]....
        /*0a94*/ 	.word	0x000070a0
        /*0a98*/ 	.word	0x00000003
        /*0a9c*/ 	.word	0x000001a0
        /*0aa0*/ 	.short	0x010a
        /*0aa2*/ 	.byte	0xff
	.zero		1


	//   ....[154]....
        /*0aa4*/ 	.word	0x000070e0
        /*0aa8*/ 	.word	0x0000005a
        /*0aac*/ 	.word	0x000001f0
        /*0ab0*/ 	.short	0x010a
        /*0ab2*/ 	.byte	0xff
	.zero		1


	//   ....[155]....
        /*0ab4*/ 	.word	0x00007210
        /*0ab8*/ 	.word	0x00000003
        /*0abc*/ 	.word	0x000001a0
        /*0ac0*/ 	.short	0x010a
        /*0ac2*/ 	.byte	0xff
	.zero		1


	//   ....[156]....
        /*0ac4*/ 	.word	0x00007350
        /*0ac8*/ 	.word	0x00000000
        /*0acc*/ 	.word	0x00000000
        /*0ad0*/ 	.short	0x0101
        /*0ad2*/ 	.byte	0xff
	.zero		1


	//   ....[157]....
        /*0ad4*/ 	.word	0x000073b0
        /*0ad8*/ 	.word	0x0000005a
        /*0adc*/ 	.word	0x000001f0
        /*0ae0*/ 	.short	0x010a
        /*0ae2*/ 	.byte	0xff
	.zero		1


	//   ....[158]....
        /*0ae4*/ 	.word	0x00007f60
        /*0ae8*/ 	.word	0x0000006d
        /*0aec*/ 	.word	0x000001a0
        /*0af0*/ 	.short	0x010a
        /*0af2*/ 	.byte	0xff
	.zero		1


	//   ....[159]....
        /*0af4*/ 	.word	0x00008020
        /*0af8*/ 	.word	0x0000006d
        /*0afc*/ 	.word	0x000001a0
        /*0b00*/ 	.short	0x010a
        /*0b02*/ 	.byte	0xff
	.zero		1


	//   ....[160]....
        /*0b04*/ 	.word	0x00008160
        /*0b08*/ 	.word	0x00000002
        /*0b0c*/ 	.word	0x00000000
        /*0b10*/ 	.short	0x0101
        /*0b12*/ 	.byte	0xff
	.zero		1


	//   ....[161]....
        /*0b14*/ 	.word	0x00008440
        /*0b18*/ 	.word	0x0000005a
        /*0b1c*/ 	.word	0x00000000
        /*0b20*/ 	.short	0x0101
        /*0b22*/ 	.byte	0xff
	.zero		1


	//   ....[162]....
        /*0b24*/ 	.word	0x00008e10
        /*0b28*/ 	.word	0x00000003
        /*0b2c*/ 	.word	0x00000240
        /*0b30*/ 	.short	0x010a
        /*0b32*/ 	.byte	0xff
	.zero		1


	//   ....[163]....
        /*0b34*/ 	.word	0x00008e70
        /*0b38*/ 	.word	0x00000000
        /*0b3c*/ 	.word	0x000000d0
        /*0b40*/ 	.short	0x010a
        /*0b42*/ 	.byte	0xff
	.zero		1


	//   ....[164]....
        /*0b44*/ 	.word	0x00008ed0
        /*0b48*/ 	.word	0x00000000
        /*0b4c*/ 	.word	0x000000d0
        /*0b50*/ 	.short	0x010a
        /*0b52*/ 	.byte	0xff
	.zero		1


	//   ....[165]....
        /*0b54*/ 	.word	0x00008f20
        /*0b58*/ 	.word	0x00000003
        /*0b5c*/ 	.word	0x000001d0
        /*0b60*/ 	.short	0x010a
        /*0b62*/ 	.byte	0xff
	.zero		1


	//   ....[166]....
        /*0b64*/ 	.word	0x00008f80
        /*0b68*/ 	.word	0x00000000
        /*0b6c*/ 	.word	0x00000000
        /*0b70*/ 	.short	0x010a
        /*0b72*/ 	.byte	0xff
	.zero		1


	//   ....[167]....
        /*0b74*/ 	.word	0x00008fe0
        /*0b78*/ 	.word	0x00000000
        /*0b7c*/ 	.word	0x00000000
        /*0b80*/ 	.short	0x010a
        /*0b82*/ 	.byte	0xff
	.zero		1


	//   ....[168]....
        /*0b84*/ 	.word	0x00009040
        /*0b88*/ 	.word	0x00000000
        /*0b8c*/ 	.word	0x00000000
        /*0b90*/ 	.short	0x010a
        /*0b92*/ 	.byte	0xff
	.zero		1


	//   ....[169]....
        /*0b94*/ 	.word	0x000090a0
        /*0b98*/ 	.word	0x00000000
        /*0b9c*/ 	.word	0x00000000
        /*0ba0*/ 	.short	0x010a
        /*0ba2*/ 	.byte	0xff
	.zero		1


	//   ....[170]....
        /*0ba4*/ 	.word	0x00009100
        /*0ba8*/ 	.word	0x00000000
        /*0bac*/ 	.word	0x00000000
        /*0bb0*/ 	.short	0x010a
        /*0bb2*/ 	.byte	0xff
	.zero		1


	//   ....[171]....
        /*0bb4*/ 	.word	0x00009160
        /*0bb8*/ 	.word	0x00000000
        /*0bbc*/ 	.word	0x00000000
        /*0bc0*/ 	.short	0x010a
        /*0bc2*/ 	.byte	0xff
	.zero		1


	//   ....[172]....
        /*0bc4*/ 	.word	0x000091c0
        /*0bc8*/ 	.word	0x00000000
        /*0bcc*/ 	.word	0x00000000
        /*0bd0*/ 	.short	0x010a
        /*0bd2*/ 	.byte	0xff
	.zero		1


	//   ....[173]....
        /*0bd4*/ 	.word	0x00009220
        /*0bd8*/ 	.word	0x00000000
        /*0bdc*/ 	.word	0x00000000
        /*0be0*/ 	.short	0x010a
        /*0be2*/ 	.byte	0xff
	.zero		1


	//   ....[174]....
        /*0be4*/ 	.word	0x00009280
        /*0be8*/ 	.word	0x00000000
        /*0bec*/ 	.word	0x00000000
        /*0bf0*/ 	.short	0x010a
        /*0bf2*/ 	.byte	0xff
	.zero		1


	//   ....[175]....
        /*0bf4*/ 	.word	0x000092e0
        /*0bf8*/ 	.word	0x00000000
        /*0bfc*/ 	.word	0x00000000
        /*0c00*/ 	.short	0x010a
        /*0c02*/ 	.byte	0xff
	.zero		1


	//   ....[176]....
        /*0c04*/ 	.word	0x00009340
        /*0c08*/ 	.word	0x00000000
        /*0c0c*/ 	.word	0x00000000
        /*0c10*/ 	.short	0x010a
        /*0c12*/ 	.byte	0xff
	.zero		1


	//   ....[177]....
        /*0c14*/ 	.word	0x000093a0
        /*0c18*/ 	.word	0x00000000
        /*0c1c*/ 	.word	0x00000000
        /*0c20*/ 	.short	0x010a
        /*0c22*/ 	.byte	0xff
	.zero		1


	//   ....[178]....
        /*0c24*/ 	.word	0x00009400
        /*0c28*/ 	.word	0x00000000
        /*0c2c*/ 	.word	0x00000000
        /*0c30*/ 	.short	0x010a
        /*0c32*/ 	.byte	0xff
	.zero		1


	//   ....[179]....
        /*0c34*/ 	.word	0x00009460
        /*0c38*/ 	.word	0x00000000
        /*0c3c*/ 	.word	0x00000000
        /*0c40*/ 	.short	0x010a
        /*0c42*/ 	.byte	0xff
	.zero		1


	//   ....[180]....
        /*0c44*/ 	.word	0x000094c0
        /*0c48*/ 	.word	0x00000000
        /*0c4c*/ 	.word	0x00000000
        /*0c50*/ 	.short	0x010a
        /*0c52*/ 	.byte	0xff
	.zero		1


	//   ....[181]....
        /*0c54*/ 	.word	0x00009520
        /*0c58*/ 	.word	0x00000000
        /*0c5c*/ 	.word	0x00000000
        /*0c60*/ 	.short	0x010a
        /*0c62*/ 	.byte	0xff
	.zero		1


	//   ....[182]....
        /*0c64*/ 	.word	0x00009580
        /*0c68*/ 	.word	0x00000000
        /*0c6c*/ 	.word	0x00000000
        /*0c70*/ 	.short	0x010a
        /*0c72*/ 	.byte	0xff
	.zero		1


	//   ....[183]....
        /*0c74*/ 	.word	0x000095e0
        /*0c78*/ 	.word	0x00000000
        /*0c7c*/ 	.word	0x00000000
        /*0c80*/ 	.short	0x010a
        /*0c82*/ 	.byte	0xff
	.zero		1


	//   ....[184]....
        /*0c84*/ 	.word	0x00009640
        /*0c88*/ 	.word	0x00000000
        /*0c8c*/ 	.word	0x00000000
        /*0c90*/ 	.short	0x010a
        /*0c92*/ 	.byte	0xff
	.zero		1


	//   ....[185]....
        /*0c94*/ 	.word	0x000096a0
        /*0c98*/ 	.word	0x00000000
        /*0c9c*/ 	.word	0x00000000
        /*0ca0*/ 	.short	0x010a
        /*0ca2*/ 	.byte	0xff
	.zero		1


	//   ....[186]....
        /*0ca4*/ 	.word	0x00009700
        /*0ca8*/ 	.word	0x00000000
        /*0cac*/ 	.word	0x00000000
        /*0cb0*/ 	.short	0x010a
        /*0cb2*/ 	.byte	0xff
	.zero		1


	//   ....[187]....
        /*0cb4*/ 	.word	0x00009760
        /*0cb8*/ 	.word	0x00000000
        /*0cbc*/ 	.word	0x00000000
        /*0cc0*/ 	.short	0x010a
        /*0cc2*/ 	.byte	0xff
	.zero		1


	//   ....[188]....
        /*0cc4*/ 	.word	0x000097c0
        /*0cc8*/ 	.word	0x00000000
        /*0ccc*/ 	.word	0x00000000
        /*0cd0*/ 	.short	0x010a
        /*0cd2*/ 	.byte	0xff
	.zero		1


	//   ....[189]....
        /*0cd4*/ 	.word	0x00009820
        /*0cd8*/ 	.word	0x00000000
        /*0cdc*/ 	.word	0x00000000
        /*0ce0*/ 	.short	0x010a
        /*0ce2*/ 	.byte	0xff
	.zero		1


	//   ....[190]....
        /*0ce4*/ 	.word	0x00009880
        /*0ce8*/ 	.word	0x00000000
        /*0cec*/ 	.word	0x00000000
        /*0cf0*/ 	.short	0x010a
        /*0cf2*/ 	.byte	0xff
	.zero		1


	//   ....[191]....
        /*0cf4*/ 	.word	0x000098d0
        /*0cf8*/ 	.word	0x00000002
        /*0cfc*/ 	.word	0x00000230
        /*0d00*/ 	.short	0x010a
        /*0d02*/ 	.byte	0xff
	.zero		1


	//   ....[192]....
        /*0d04*/ 	.word	0x00009930
        /*0d08*/ 	.word	0x00000002
        /*0d0c*/ 	.word	0x000001e0
        /*0d10*/ 	.short	0x010a
        /*0d12*/ 	.byte	0xff
	.zero		1


	//   ....[193]....
        /*0d14*/ 	.word	0x00009980
        /*0d18*/ 	.word	0x00000002
        /*0d1c*/ 	.word	0x000001d0
        /*0d20*/ 	.short	0x010a
        /*0d22*/ 	.byte	0xff
	.zero		1


	//   ....[194]....
        /*0d24*/ 	.word	0x000099e0
        /*0d28*/ 	.word	0x00000000
        /*0d2c*/ 	.word	0x000001e0
        /*0d30*/ 	.short	0x010a
        /*0d32*/ 	.byte	0xff
	.zero		1


	//   ....[195]....
        /*0d34*/ 	.word	0x00009a40
        /*0d38*/ 	.word	0x00000000
        /*0d3c*/ 	.word	0x00000008
        /*0d40*/ 	.short	0x010a
        /*0d42*/ 	.byte	0xff
	.zero		1


	//   ....[196]....
        /*0d44*/ 	.word	0x00009b20
        /*0d48*/ 	.word	0x00000000
        /*0d4c*/ 	.word	0x00000008
        /*0d50*/ 	.short	0x010a
        /*0d52*/ 	.byte	0xff
	.zero		1


	//   ....[197]....
        /*0d54*/ 	.word	0x00009b70
        /*0d58*/ 	.word	0x00000000
        /*0d5c*/ 	.word	0x000001d0
        /*0d60*/ 	.short	0x010a
        /*0d62*/ 	.byte	0xff
	.zero		1


	//   ....[198]....
        /*0d64*/ 	.word	0x00009bd0
        /*0d68*/ 	.word	0x00000000
        /*0d6c*/ 	.word	0x00000210
        /*0d70*/ 	.short	0x010a
        /*0d72*/ 	.byte	0xff
	.zero		1


	//   ....[199]....
        /*0d74*/ 	.word	0x00009c30
        /*0d78*/ 	.word	0x00000000
        /*0d7c*/ 	.word	0x00000000
        /*0d80*/ 	.short	0x010a
        /*0d82*/ 	.byte	0xff
	.zero		1


	//   ....[200]....
        /*0d84*/ 	.word	0x00009c90
        /*0d88*/ 	.word	0x00000000
        /*0d8c*/ 	.word	0x00000000
        /*0d90*/ 	.short	0x010a
        /*0d92*/ 	.byte	0xff
	.zero		1


	//   ....[201]....
        /*0d94*/ 	.word	0x00009cf0
        /*0d98*/ 	.word	0x00000000
        /*0d9c*/ 	.word	0x00000000
        /*0da0*/ 	.short	0x010a
        /*0da2*/ 	.byte	0xff
	.zero		1


	//   ....[202]....
        /*0da4*/ 	.word	0x00009d50
        /*0da8*/ 	.word	0x00000000
        /*0dac*/ 	.word	0x00000000
        /*0db0*/ 	.short	0x010a
        /*0db2*/ 	.byte	0xff
	.zero		1


	//   ....[203]....
        /*0db4*/ 	.word	0x00009db0
        /*0db8*/ 	.word	0x00000000
        /*0dbc*/ 	.word	0x00000250
        /*0dc0*/ 	.short	0x010a
        /*0dc2*/ 	.byte	0xff
	.zero		1


	//   ....[204]....
        /*0dc4*/ 	.word	0x00009e00
        /*0dc8*/ 	.word	0x00000008
        /*0dcc*/ 	.word	0x000001d0
        /*0dd0*/ 	.short	0x010a
        /*0dd2*/ 	.byte	0xff
	.zero		1


	//   ....[205]....
        /*0dd4*/ 	.word	0x00009e60
        /*0dd8*/ 	.word	0x00000000
        /*0ddc*/ 	.word	0x000001c8
        /*0de0*/ 	.short	0x010a
        /*0de2*/ 	.byte	0xff
	.zero		1


	//   ....[206]....
        /*0de4*/ 	.word	0x00009ec0
        /*0de8*/ 	.word	0x00000005
        /*0dec*/ 	.word	0x000001b0
        /*0df0*/ 	.short	0x010a
        /*0df2*/ 	.byte	0xff
	.zero		1


	//   ....[207]....
        /*0df4*/ 	.word	0x00009f20
        /*0df8*/ 	.word	0x00000005
        /*0dfc*/ 	.word	0x000001b8
        /*0e00*/ 	.short	0x010a
        /*0e02*/ 	.byte	0xff
	.zero		1


	//   ....[208]....
        /*0e04*/ 	.word	0x00009f80
        /*0e08*/ 	.word	0x00000000
        /*0e0c*/ 	.word	0x000001b0
        /*0e10*/ 	.short	0x010a
        /*0e12*/ 	.byte	0xff
	.zero		1


	//   ....[209]....
        /*0e14*/ 	.word	0x00009fd0
        /*0e18*/ 	.word	0x00000003
        /*0e1c*/ 	.word	0x000001d0
        /*0e20*/ 	.short	0x010a
        /*0e22*/ 	.byte	0xff
	.zero		1


	//   ....[210]....
        /*0e24*/ 	.word	0x0000a020
        /*0e28*/ 	.word	0x00000003
        /*0e2c*/ 	.word	0x000001a0
        /*0e30*/ 	.short	0x010a
        /*0e32*/ 	.byte	0xff
	.zero		1


	//   ....[211]....
        /*0e34*/ 	.word	0x0000a070
        /*0e38*/ 	.word	0x0000005a
        /*0e3c*/ 	.word	0x000001f0
        /*0e40*/ 	.short	0x010a
        /*0e42*/ 	.byte	0xff
	.zero		1


	//   ....[212]....
        /*0e44*/ 	.word	0x0000a0c0
        /*0e48*/ 	.word	0x0000006d
        /*0e4c*/ 	.word	0x000001a0
        /*0e50*/ 	.short	0x010a
        /*0e52*/ 	.byte	0xff
	.zero		1


	//----- nvinfo : EIATTR_NUM_MBARRIERS
	.align		4
.L_47:
        /*0e54*/ 	.byte	0x03, 0x38
        /*0e56*/ 	.short	0x004b


	//----- nvinfo : EIATTR_EXIT_INSTR_OFFSETS
	.align		4
        /*0e58*/ 	.byte	0x04, 0x1c
        /*0e5a*/ 	.short	(.L_49 - .L_48)


	//   ....[0]....
.L_48:
        /*0e5c*/ 	.word	0x000039d0


	//   ....[1]....
        /*0e60*/ 	.word	0x00003ec0


	//   ....[2]....
        /*0e64*/ 	.word	0x00003f20


	//   ....[3]....
        /*0e68*/ 	.word	0x000051c0


	//   ....[4]....
        /*0e6c*/ 	.word	0x00006140


	//   ....[5]....
        /*0e70*/ 	.word	0x00006180


	//   ....[6]....
        /*0e74*/ 	.word	0x00008e00


	//----- nvinfo : EIATTR_MAX_THREADS
	.align		4
.L_49:
        /*0e78*/ 	.byte	0x04, 0x05
        /*0e7a*/ 	.short	(.L_51 - .L_50)
.L_50:
        /*0e7c*/ 	.word	0x00000100
        /*0e80*/ 	.word	0x00000001
        /*0e84*/ 	.word	0x00000001


	//----- nvinfo : EIATTR_CRS_STACK_SIZE
	.align		4
.L_51:
        /*0e88*/ 	.byte	0x04, 0x1e
        /*0e8a*/ 	.short	(.L_53 - .L_52)
.L_52:
        /*0e8c*/ 	.word	0x00000000


	//----- nvinfo : EIATTR_CBANK_PARAM_SIZE
	.align		4
.L_53:
        /*0e90*/ 	.byte	0x03, 0x19
        /*0e92*/ 	.short	0x0800


	//----- nvinfo : EIATTR_PARAM_CBANK
	.align		4
        /*0e94*/ 	.byte	0x04, 0x0a
        /*0e96*/ 	.short	(.L_55 - .L_54)
	.align		4
.L_54:
        /*0e98*/ 	.word	index@(.nv.constant0._ZN7cutlass13device_kernelINS_4gemm6kernel13GemmUniversalIN4cute5tupleIJiiiiEEENS1_10collective13CollectiveMmaINS1_35MainloopSm100TmaUmmaWarpSpecializedILi26ELi2ELi4ENS5_IJNS4_1CILi4EEENSA_ILi1EEESC_EEEEENS5_IJNSA_ILi128EEESF_NSA_ILi64EEEEEENS_12float_e4m3_tENS5_IJlSC_lEEESI_SJ_NS4_8TiledMMAINS4_8MMA_AtomIJNS4_10MMA_TraitsINS4_25SM100_MMA_F8F6F4_2x1SM_SSEJSI_SI_fSF_SF_NS4_17integral_constantINS4_4UMMA5MajorELSQ_0EEESR_NSO_INSP_7ScaleInELSS_0EEEST_EEEEEENS4_6LayoutINS5_IJSC_SC_SC_EEENS5_IJNSA_ILi0EEESY_SY_EEEEENS5_IJNS4_10UnderscoreES11_S11_EEEEENS4_18SM100_TMA_2SM_LOADENS4_14ComposedLayoutINS4_7SwizzleILi2ELi4ELi3EEENS4_18smem_ptr_flag_bitsILi8EEENSW_INS5_IJNSA_ILi8EEESG_EEENS5_IJSG_SC_EEEEEEEvNS4_8identityENS4_28SM100_TMA_2SM_LOAD_MULTICASTES1E_vS1F_EENS_8epilogue10collective18CollectiveEpilogueINS1I_23Sm100TmaWarpSpecializedILi2ELi2ELi32ELb0ELb0EEEJNS5_IJSG_SF_SG_EEENS5_IJNSW_ISG_SC_EENSW_INS5_IJNSA_ILi32EEENSA_ILi2EEEEEENS5_IJSC_SG_EEEEEEEESI_SJ_SI_SJ_NS1I_6fusion15FusionCallbacksIS1M_NS1V_17LinearCombinationISI_fSI_fLNS_15FloatRoundStyleE2EEES1N_S1U_JEEENS4_5SM1004TMEM4LOAD26SM100_TMEM_LOAD_32dp32b32xENS4_13SM90_TMA_LOADENS15_INS16_ILi1ELi4ELi3EEES19_NSW_INS5_IJS1A_S1P_EEENS5_IJS1P_SC_EEEEEEENS4_39AutoVectorizingCopyWithAssumedAlignmentILi128EEENS4_14SM90_TMA_STOREES2A_S2C_S2C_EEEvvEEEEvNT_6ParamsE)
        /*0e9c*/ 	.short	0x0380
        /*0e9e*/ 	.short	0x0800


	//----- nvinfo : EIATTR_SW_WAR
	.align		4
.L_55:
        /*0ea0*/ 	.byte	0x04, 0x36
        /*0ea2*/ 	.short	(.L_57 - .L_56)
.L_56:
        /*0ea4*/ 	.word	0x00000008
.L_57:


//--------------------- .nv.callgraph             --------------------------
	.section	.nv.callgraph,"",@"SHT_CUDA_CALLGRAPH"
	.align	4
	.sectionentsize	8
	.align		4
        /*0000*/ 	.word	0x00000000
	.align		4
        /*0004*/ 	.word	0xffffffff
	.align		4
        /*0008*/ 	.word	index@(_ZN7cutlass13device_kernelINS_4gemm6kernel13GemmUniversalIN4cute5tupleIJiiiiEEENS1_10collective13CollectiveMmaINS1_35MainloopSm100TmaUmmaWarpSpecializedILi26ELi2ELi4ENS5_IJNS4_1CILi4EEENSA_ILi1EEESC_EEEEENS5_IJNSA_ILi128EEESF_NSA_ILi64EEEEEENS_12float_e4m3_tENS5_IJlSC_lEEESI_SJ_NS4_8TiledMMAINS4_8MMA_AtomIJNS4_10MMA_TraitsINS4_25SM100_MMA_F8F6F4_2x1SM_SSEJSI_SI_fSF_SF_NS4_17integral_constantINS4_4UMMA5MajorELSQ_0EEESR_NSO_INSP_7ScaleInELSS_0EEEST_EEEEEENS4_6LayoutINS5_IJSC_SC_SC_EEENS5_IJNSA_ILi0EEESY_SY_EEEEENS5_IJNS4_10UnderscoreES11_S11_EEEEENS4_18SM100_TMA_2SM_LOADENS4_14ComposedLayoutINS4_7SwizzleILi2ELi4ELi3EEENS4_18smem_ptr_flag_bitsILi8EEENSW_INS5_IJNSA_ILi8EEESG_EEENS5_IJSG_SC_EEEEEEEvNS4_8identityENS4_28SM100_TMA_2SM_LOAD_MULTICASTES1E_vS1F_EENS_8epilogue10collective18CollectiveEpilogueINS1I_23Sm100TmaWarpSpecializedILi2ELi2ELi32ELb0ELb0EEEJNS5_IJSG_SF_SG_EEENS5_IJNSW_ISG_SC_EENSW_INS5_IJNSA_ILi32EEENSA_ILi2EEEEEENS5_IJSC_SG_EEEEEEEESI_SJ_SI_SJ_NS1I_6fusion15FusionCallbacksIS1M_NS1V_17LinearCombinationISI_fSI_fLNS_15FloatRoundStyleE2EEES1N_S1U_JEEENS4_5SM1004TMEM4LOAD26SM100_TMEM_LOAD_32dp32b32xENS4_13SM90_TMA_LOADENS15_INS16_ILi1ELi4ELi3EEES19_NSW_INS5_IJS1A_S1P_EEENS5_IJS1P_SC_EEEEEEENS4_39AutoVectorizingCopyWithAssumedAlignmentILi128EEENS4_14SM90_TMA_STOREES2A_S2C_S2C_EEEvvEEEEvNT_6ParamsE)
	.align		4
        /*000c*/ 	.word	index@(__assertfail)
	.align		4
        /*0010*/ 	.word	0x00000000
	.align		4
        /*0014*/ 	.word	0xfffffffe
	.align		4
        /*0018*/ 	.word	0x00000000
	.align		4
        /*001c*/ 	.word	0xfffffffd
	.align		4
        /*0020*/ 	.word	0x00000000
	.align		4
        /*0024*/ 	.word	0xfffffffc


//--------------------- .nv.constant4             --------------------------
	.section	.nv.constant4,"a",@progbits
	.align	8
	.align		8
.nv.constant4:
        /*0000*/ 	.dword	__assertfail
	.align		8
        /*0008*/ 	.dword	__unnamed_1
	.align		8
        /*0010*/ 	.dword	__unnamed_2
	.align		8
        /*0018*/ 	.dword	_ZN40_INTERNAL_7e6c2b1a_4_k_cu_dfbf26a8_247634cuda3std3__45__cpo5beginE
	.align		8
        /*0020*/ 	.dword	_ZN40_INTERNAL_7e6c2b1a_4_k_cu_dfbf26a8_247634cuda3std3__45__cpo3endE
	.align		8
        /*0028*/ 	.dword	_ZN40_INTERNAL_7e6c2b1a_4_k_cu_dfbf26a8_247634cuda3std3__45__cpo6cbeginE
	.align		8
        /*0030*/ 	.dword	_ZN40_INTERNAL_7e6c2b1a_4_k_cu_dfbf26a8_247634cuda3std3__45__cpo4cendE
	.align		8
        /*0038*/ 	.dword	_ZN40_INTERNAL_7e6c2b1a_4_k_cu_dfbf26a8_247634cuda3std3__442_GLOBAL__N__7e6c2b1a_4_k_cu_dfbf26a8_247636ignoreE
	.align		8
        /*0040*/ 	.dword	_ZN40_INTERNAL_7e6c2b1a_4_k_cu_dfbf26a8_247634cuda3std3__419piecewise_constructE
	.align		8
        /*0048*/ 	.dword	_ZN40_INTERNAL_7e6c2b1a_4_k_cu_dfbf26a8_247634cuda3std3__48in_placeE
	.align		8
        /*0050*/ 	.dword	_ZN40_INTERNAL_7e6c2b1a_4_k_cu_dfbf26a8_247634cuda3std6ranges3__45__cpo4swapE
	.align		8
        /*0058*/ 	.dword	_ZN40_INTERNAL_7e6c2b1a_4_k_cu_dfbf26a8_247634cuda3std6ranges3__45__cpo9iter_moveE
	.align		8
        /*0060*/ 	.dword	_ZN40_INTERNAL_7e6c2b1a_4_k_cu_dfbf26a8_247634cute7productE
	.align		8
        /*0068*/ 	.dword	_ZN40_INTERNAL_7e6c2b1a_4_k_cu_dfbf26a8_247634cute1_E
	.align		8
        /*0070*/ 	.dword	$str$25
	.align		8
        /*0078*/ 	.dword	$str$26
	.align		8
        /*0080*/ 	.dword	$str$27
	.align		8
        /*0088*/ 	.dword	$str$28


//--------------------- .text._ZN7cutlass13device_kernelINS_4gemm6kernel13GemmUniversalIN4cute5tupleIJiiiiEEENS1_10collective13CollectiveMmaINS1_35MainloopSm100TmaUmmaWarpSpecializedILi26ELi2ELi4ENS5_IJNS4_1CILi4EEENSA_ILi1EEESC_EEEEENS5_IJNSA_ILi128EEESF_NSA_ILi64EEEEEENS_12float_e4m3_tENS5_IJlSC_lEEESI_SJ_NS4_8TiledMMAINS4_8MMA_AtomIJNS4_10MMA_TraitsINS4_25SM100_MMA_F8F6F4_2x1SM_SSEJSI_SI_fSF_SF_NS4_17integral_constantINS4_4UMMA5MajorELSQ_0EEESR_NSO_INSP_7ScaleInELSS_0EEEST_EEEEEENS4_6LayoutINS5_IJSC_SC_SC_EEENS5_IJNSA_ILi0EEESY_SY_EEEEENS5_IJNS4_10UnderscoreES11_S11_EEEEENS4_18SM100_TMA_2SM_LOADENS4_14ComposedLayoutINS4_7SwizzleILi2ELi4ELi3EEENS4_18smem_ptr_flag_bitsILi8EEENSW_INS5_IJNSA_ILi8EEESG_EEENS5_IJSG_SC_EEEEEEEvNS4_8identityENS4_28SM100_TMA_2SM_LOAD_MULTICASTES1E_vS1F_EENS_8epilogue10collective18CollectiveEpilogueINS1I_23Sm100TmaWarpSpecializedILi2ELi2ELi32ELb0ELb0EEEJNS5_IJSG_SF_SG_EEENS5_IJNSW_ISG_SC_EENSW_INS5_IJNSA_ILi32EEENSA_ILi2EEEEEENS5_IJSC_SG_EEEEEEEESI_SJ_SI_SJ_NS1I_6fusion15FusionCallbacksIS1M_NS1V_17LinearCombinationISI_fSI_fLNS_15FloatRoundStyleE2EEES1N_S1U_JEEENS4_5SM1004TMEM4LOAD26SM100_TMEM_LOAD_32dp32b32xENS4_13SM90_TMA_LOADENS15_INS16_ILi1ELi4ELi3EEES19_NSW_INS5_IJS1A_S1P_EEENS5_IJS1P_SC_EEEEEEENS4_39AutoVectorizingCopyWithAssumedAlignmentILi128EEENS4_14SM90_TMA_STOREES2A_S2C_S2C_EEEvvEEEEvNT_6ParamsE --------------------------
	.section	.text._ZN7cutlass13device_kernelINS_4gemm6kernel13GemmUniversalIN4cute5tupleIJiiiiEEENS1_10collective13CollectiveMmaINS1_35MainloopSm100TmaUmmaWarpSpecializedILi26ELi2ELi4ENS5_IJNS4_1CILi4EEENSA_ILi1EEESC_EEEEENS5_IJNSA_ILi128EEESF_NSA_ILi64EEEEEENS_12float_e4m3_tENS5_IJlSC_lEEESI_SJ_NS4_8TiledMMAINS4_8MMA_AtomIJNS4_10MMA_TraitsINS4_25SM100_MMA_F8F6F4_2x1SM_SSEJSI_SI_fSF_SF_NS4_17integral_constantINS4_4UMMA5MajorELSQ_0EEESR_NSO_INSP_7ScaleInELSS_0EEEST_EEEEEENS4_6LayoutINS5_IJSC_SC_SC_EEENS5_IJNSA_ILi0EEESY_SY_EEEEENS5_IJNS4_10UnderscoreES11_S11_EEEEENS4_18SM100_TMA_2SM_LOADENS4_14ComposedLayoutINS4_7SwizzleILi2ELi4ELi3EEENS4_18smem_ptr_flag_bitsILi8EEENSW_INS5_IJNSA_ILi8EEESG_EEENS5_IJSG_SC_EEEEEEEvNS4_8identityENS4_28SM100_TMA_2SM_LOAD_MULTICASTES1E_vS1F_EENS_8epilogue10collective18CollectiveEpilogueINS1I_23Sm100TmaWarpSpecializedILi2ELi2ELi32ELb0ELb0EEEJNS5_IJSG_SF_SG_EEENS5_IJNSW_ISG_SC_EENSW_INS5_IJNSA_ILi32EEENSA_ILi2EEEEEENS5_IJSC_SG_EEEEEEEESI_SJ_SI_SJ_NS1I_6fusion15FusionCallbacksIS1M_NS1V_17LinearCombinationISI_fSI_fLNS_15FloatRoundStyleE2EEES1N_S1U_JEEENS4_5SM1004TMEM4LOAD26SM100_TMEM_LOAD_32dp32b32xENS4_13SM90_TMA_LOADENS15_INS16_ILi1ELi4ELi3EEES19_NSW_INS5_IJS1A_S1P_EEENS5_IJS1P_SC_EEEEEEENS4_39AutoVectorizingCopyWithAssumedAlignmentILi128EEENS4_14SM90_TMA_STOREES2A_S2C_S2C_EEEvvEEEEvNT_6ParamsE,"ax",@progbits
	.align	128
.text._ZN7cutlass13device_kernelINS_4gemm6kernel13GemmUniversalIN4cute5tupleIJiiiiEEENS1_10collective13CollectiveMmaINS1_35MainloopSm100TmaUmmaWarpSpecializedILi26ELi2ELi4ENS5_IJNS4_1CILi4EEENSA_ILi1EEESC_EEEEENS5_IJNSA_ILi128EEESF_NSA_ILi64EEEEEENS_12float_e4m3_tENS5_IJlSC_lEEESI_SJ_NS4_8TiledMMAINS4_8MMA_AtomIJNS4_10MMA_TraitsINS4_25SM100_MMA_F8F6F4_2x1SM_SSEJSI_SI_fSF_SF_NS4_17integral_constantINS4_4UMMA5MajorELSQ_0EEESR_NSO_INSP_7ScaleInELSS_0EEEST_EEEEEENS4_6LayoutINS5_IJSC_SC_SC_EEENS5_IJNSA_ILi0EEESY_SY_EEEEENS5_IJNS4_10UnderscoreES11_S11_EEEEENS4_18SM100_TMA_2SM_LOADENS4_14ComposedLayoutINS4_7SwizzleILi2ELi4ELi3EEENS4_18smem_ptr_flag_bitsILi8EEENSW_INS5_IJNSA_ILi8EEESG_EEENS5_IJSG_SC_EEEEEEEvNS4_8identityENS4_28SM100_TMA_2SM_LOAD_MULTICASTES1E_vS1F_EENS_8epilogue10collective18CollectiveEpilogueINS1I_23Sm100TmaWarpSpecializedILi2ELi2ELi32ELb0ELb0EEEJNS5_IJSG_SF_SG_EEENS5_IJNSW_ISG_SC_EENSW_INS5_IJNSA_ILi32EEENSA_ILi2EEEEEENS5_IJSC_SG_EEEEEEEESI_SJ_SI_SJ_NS1I_6fusion15FusionCallbacksIS1M_NS1V_17LinearCombinationISI_fSI_fLNS_15FloatRoundStyleE2EEES1N_S1U_JEEENS4_5SM1004TMEM4LOAD26SM100_TMEM_LOAD_32dp32b32xENS4_13SM90_TMA_LOADENS15_INS16_ILi1ELi4ELi3EEES19_NSW_INS5_IJS1A_S1P_EEENS5_IJS1P_SC_EEEEEEENS4_39AutoVectorizingCopyWithAssumedAlignmentILi128EEENS4_14SM90_TMA_STOREES2A_S2C_S2C_EEEvvEEEEvNT_6ParamsE:
        .type           _ZN7cutlass13device_kernelINS_4gemm6kernel13GemmUniversalIN4cute5tupleIJiiiiEEENS1_10collective13CollectiveMmaINS1_35MainloopSm100TmaUmmaWarpSpecializedILi26ELi2ELi4ENS5_IJNS4_1CILi4EEENSA_ILi1EEESC_EEEEENS5_IJNSA_ILi128EEESF_NSA_ILi64EEEEEENS_12float_e4m3_tENS5_IJlSC_lEEESI_SJ_NS4_8TiledMMAINS4_8MMA_AtomIJNS4_10MMA_TraitsINS4_25SM100_MMA_F8F6F4_2x1SM_SSEJSI_SI_fSF_SF_NS4_17integral_constantINS4_4UMMA5MajorELSQ_0EEESR_NSO_INSP_7ScaleInELSS_0EEEST_EEEEEENS4_6LayoutINS5_IJSC_SC_SC_EEENS5_IJNSA_ILi0EEESY_SY_EEEEENS5_IJNS4_10UnderscoreES11_S11_EEEEENS4_18SM100_TMA_2SM_LOADENS4_14ComposedLayoutINS4_7SwizzleILi2ELi4ELi3EEENS4_18smem_ptr_flag_bitsILi8EEENSW_INS5_IJNSA_ILi8EEESG_EEENS5_IJSG_SC_EEEEEEEvNS4_8identityENS4_28SM100_TMA_2SM_LOAD_MULTICASTES1E_vS1F_EENS_8epilogue10collective18CollectiveEpilogueINS1I_23Sm100TmaWarpSpecializedILi2ELi2ELi32ELb0ELb0EEEJNS5_IJSG_SF_SG_EEENS5_IJNSW_ISG_SC_EENSW_INS5_IJNSA_ILi32EEENSA_ILi2EEEEEENS5_IJSC_SG_EEEEEEEESI_SJ_SI_SJ_NS1I_6fusion15FusionCallbacksIS1M_NS1V_17LinearCombinationISI_fSI_fLNS_15FloatRoundStyleE2EEES1N_S1U_JEEENS4_5SM1004TMEM4LOAD26SM100_TMEM_LOAD_32dp32b32xENS4_13SM90_TMA_LOADENS15_INS16_ILi1ELi4ELi3EEES19_NSW_INS5_IJS1A_S1P_EEENS5_IJS1P_SC_EEEEEEENS4_39AutoVectorizingCopyWithAssumedAlignmentILi128EEENS4_14SM90_TMA_STOREES2A_S2C_S2C_EEEvvEEEEvNT_6ParamsE,@function
        .size           _ZN7cutlass13device_kernelINS_4gemm6kernel13GemmUniversalIN4cute5tupleIJiiiiEEENS1_10collective13CollectiveMmaINS1_35MainloopSm100TmaUmmaWarpSpecializedILi26ELi2ELi4ENS5_IJNS4_1CILi4EEENSA_ILi1EEESC_EEEEENS5_IJNSA_ILi128EEESF_NSA_ILi64EEEEEENS_12float_e4m3_tENS5_IJlSC_lEEESI_SJ_NS4_8TiledMMAINS4_8MMA_AtomIJNS4_10MMA_TraitsINS4_25SM100_MMA_F8F6F4_2x1SM_SSEJSI_SI_fSF_SF_NS4_17integral_constantINS4_4UMMA5MajorELSQ_0EEESR_NSO_INSP_7ScaleInELSS_0EEEST_EEEEEENS4_6LayoutINS5_IJSC_SC_SC_EEENS5_IJNSA_ILi0EEESY_SY_EEEEENS5_IJNS4_10UnderscoreES11_S11_EEEEENS4_18SM100_TMA_2SM_LOADENS4_14ComposedLayoutINS4_7SwizzleILi2ELi4ELi3EEENS4_18smem_ptr_flag_bitsILi8EEENSW_INS5_IJNSA_ILi8EEESG_EEENS5_IJSG_SC_EEEEEEEvNS4_8identityENS4_28SM100_TMA_2SM_LOAD_MULTICASTES1E_vS1F_EENS_8epilogue10collective18CollectiveEpilogueINS1I_23Sm100TmaWarpSpecializedILi2ELi2ELi32ELb0ELb0EEEJNS5_IJSG_SF_SG_EEENS5_IJNSW_ISG_SC_EENSW_INS5_IJNSA_ILi32EEENSA_ILi2EEEEEENS5_IJSC_SG_EEEEEEEESI_SJ_SI_SJ_NS1I_6fusion15FusionCallbacksIS1M_NS1V_17LinearCombinationISI_fSI_fLNS_15FloatRoundStyleE2EEES1N_S1U_JEEENS4_5SM1004TMEM4LOAD26SM100_TMEM_LOAD_32dp32b32xENS4_13SM90_TMA_LOADENS15_INS16_ILi1ELi4ELi3EEES19_NSW_INS5_IJS1A_S1P_EEENS5_IJS1P_SC_EEEEEEENS4_39AutoVectorizingCopyWithAssumedAlignmentILi128EEENS4_14SM90_TMA_STOREES2A_S2C_S2C_EEEvvEEEEvNT_6ParamsE,(.L_x_230 - _ZN7cutlass13device_kernelINS_4gemm6kernel13GemmUniversalIN4cute5tupleIJiiiiEEENS1_10collective13CollectiveMmaINS1_35MainloopSm100TmaUmmaWarpSpecializedILi26ELi2ELi4ENS5_IJNS4_1CILi4EEENSA_ILi1EEESC_EEEEENS5_IJNSA_ILi128EEESF_NSA_ILi64EEEEEENS_12float_e4m3_tENS5_IJlSC_lEEESI_SJ_NS4_8TiledMMAINS4_8MMA_AtomIJNS4_10MMA_TraitsINS4_25SM100_MMA_F8F6F4_2x1SM_SSEJSI_SI_fSF_SF_NS4_17integral_constantINS4_4UMMA5MajorELSQ_0EEESR_NSO_INSP_7ScaleInELSS_0EEEST_EEEEEENS4_6LayoutINS5_IJSC_SC_SC_EEENS5_IJNSA_ILi0EEESY_SY_EEEEENS5_IJNS4_10UnderscoreES11_S11_EEEEENS4_18SM100_TMA_2SM_LOADENS4_14ComposedLayoutINS4_7SwizzleILi2ELi4ELi3EEENS4_18smem_ptr_flag_bitsILi8EEENSW_INS5_IJNSA_ILi8EEESG_EEENS5_IJSG_SC_EEEEEEEvNS4_8identityENS4_28SM100_TMA_2SM_LOAD_MULTICASTES1E_vS1F_EENS_8epilogue10collective18CollectiveEpilogueINS1I_23Sm100TmaWarpSpecializedILi2ELi2ELi32ELb0ELb0EEEJNS5_IJSG_SF_SG_EEENS5_IJNSW_ISG_SC_EENSW_INS5_IJNSA_ILi32EEENSA_ILi2EEEEEENS5_IJSC_SG_EEEEEEEESI_SJ_SI_SJ_NS1I_6fusion15FusionCallbacksIS1M_NS1V_17LinearCombinationISI_fSI_fLNS_15FloatRoundStyleE2EEES1N_S1U_JEEENS4_5SM1004TMEM4LOAD26SM100_TMEM_LOAD_32dp32b32xENS4_13SM90_TMA_LOADENS15_INS16_ILi1ELi4ELi3EEES19_NSW_INS5_IJS1A_S1P_EEENS5_IJS1P_SC_EEEEEEENS4_39AutoVectorizingCopyWithAssumedAlignmentILi128EEENS4_14SM90_TMA_STOREES2A_S2C_S2C_EEEvvEEEEvNT_6ParamsE)
        .other          _ZN7cutlass13device_kernelINS_4gemm6kernel13GemmUniversalIN4cute5tupleIJiiiiEEENS1_10collective13CollectiveMmaINS1_35MainloopSm100TmaUmmaWarpSpecializedILi26ELi2ELi4ENS5_IJNS4_1CILi4EEENSA_ILi1EEESC_EEEEENS5_IJNSA_ILi128EEESF_NSA_ILi64EEEEEENS_12float_e4m3_tENS5_IJlSC_lEEESI_SJ_NS4_8TiledMMAINS4_8MMA_AtomIJNS4_10MMA_TraitsINS4_25SM100_MMA_F8F6F4_2x1SM_SSEJSI_SI_fSF_SF_NS4_17integral_constantINS4_4UMMA5MajorELSQ_0EEESR_NSO_INSP_7ScaleInELSS_0EEEST_EEEEEENS4_6LayoutINS5_IJSC_SC_SC_EEENS5_IJNSA_ILi0EEESY_SY_EEEEENS5_IJNS4_10UnderscoreES11_S11_EEEEENS4_18SM100_TMA_2SM_LOADENS4_14ComposedLayoutINS4_7SwizzleILi2ELi4ELi3EEENS4_18smem_ptr_flag_bitsILi8EEENSW_INS5_IJNSA_ILi8EEESG_EEENS5_IJSG_SC_EEEEEEEvNS4_8identityENS4_28SM100_TMA_2SM_LOAD_MULTICASTES1E_vS1F_EENS_8epilogue10collective18CollectiveEpilogueINS1I_23Sm100TmaWarpSpecializedILi2ELi2ELi32ELb0ELb0EEEJNS5_IJSG_SF_SG_EEENS5_IJNSW_ISG_SC_EENSW_INS5_IJNSA_ILi32EEENSA_ILi2EEEEEENS5_IJSC_SG_EEEEEEEESI_SJ_SI_SJ_NS1I_6fusion15FusionCallbacksIS1M_NS1V_17LinearCombinationISI_fSI_fLNS_15FloatRoundStyleE2EEES1N_S1U_JEEENS4_5SM1004TMEM4LOAD26SM100_TMEM_LOAD_32dp32b32xENS4_13SM90_TMA_LOADENS15_INS16_ILi1ELi4ELi3EEES19_NSW_INS5_IJS1A_S1P_EEENS5_IJS1P_SC_EEEEEEENS4_39AutoVectorizingCopyWithAssumedAlignmentILi128EEENS4_14SM90_TMA_STOREES2A_S2C_S2C_EEEvvEEEEvNT_6ParamsE,@"STO_CUDA_ENTRY STV_DEFAULT"
_ZN7cutlass13device_kernelINS_4gemm6kernel13GemmUniversalIN4cute5tupleIJiiiiEEENS1_10collective13CollectiveMmaINS1_35MainloopSm100TmaUmmaWarpSpecializedILi26ELi2ELi4ENS5_IJNS4_1CILi4EEENSA_ILi1EEESC_EEEEENS5_IJNSA_ILi128EEESF_NSA_ILi64EEEEEENS_12float_e4m3_tENS5_IJlSC_lEEESI_SJ_NS4_8TiledMMAINS4_8MMA_AtomIJNS4_10MMA_TraitsINS4_25SM100_MMA_F8F6F4_2x1SM_SSEJSI_SI_fSF_SF_NS4_17integral_constantINS4_4UMMA5MajorELSQ_0EEESR_NSO_INSP_7ScaleInELSS_0EEEST_EEEEEENS4_6LayoutINS5_IJSC_SC_SC_EEENS5_IJNSA_ILi0EEESY_SY_EEEEENS5_IJNS4_10UnderscoreES11_S11_EEEEENS4_18SM100_TMA_2SM_LOADENS4_14ComposedLayoutINS4_7SwizzleILi2ELi4ELi3EEENS4_18smem_ptr_flag_bitsILi8EEENSW_INS5_IJNSA_ILi8EEESG_EEENS5_IJSG_SC_EEEEEEEvNS4_8identityENS4_28SM100_TMA_2SM_LOAD_MULTICASTES1E_vS1F_EENS_8epilogue10collective18CollectiveEpilogueINS1I_23Sm100TmaWarpSpecializedILi2ELi2ELi32ELb0ELb0EEEJNS5_IJSG_SF_SG_EEENS5_IJNSW_ISG_SC_EENSW_INS5_IJNSA_ILi32EEENSA_ILi2EEEEEENS5_IJSC_SG_EEEEEEEESI_SJ_SI_SJ_NS1I_6fusion15FusionCallbacksIS1M_NS1V_17LinearCombinationISI_fSI_fLNS_15FloatRoundStyleE2EEES1N_S1U_JEEENS4_5SM1004TMEM4LOAD26SM100_TMEM_LOAD_32dp32b32xENS4_13SM90_TMA_LOADENS15_INS16_ILi1ELi4ELi3EEES19_NSW_INS5_IJS1A_S1P_EEENS5_IJS1P_SC_EEEEEEENS4_39AutoVectorizingCopyWithAssumedAlignmentILi128EEENS4_14SM90_TMA_STOREES2A_S2C_S2C_EEEvvEEEEvNT_6ParamsE:
[----:B------:R-:W1:Y:S01]  /*0000*/  LDC R1, c[0x0][0x37c] ;  /* 0x0000df00ff017b82 */ /* 0x000e620000000800 */
[----:B------:R-:W2:Y:S01]  /*0010*/  S2R R97, SR_TID.X ;  /* 0x0000000000617919 */ /* 0x000ea20000002100 */
[----:B------:R-:W3:Y:S06]  /*0020*/  LDCU.64 UR8, c[0x0][0x890] ;  /* 0x00011200ff0877ac */ /* 0x000eec0008000a00 */
[----:B------:R-:W4:Y:S01]  /*0030*/  S2UR UR46, SR_CgaCtaId ;  /* 0x00000000002e79c3 */ /* 0x000f220000008800 */
[----:B------:R-:W-:Y:S02]  /*0040*/  PRMT R86, RZ, 0x7610, R86 ;  /* 0x00007610ff567816 */ /* 0x000fe40000000056 */
[----:B------:R-:W-:Y:S01]  /*0050*/  ELECT P1, URZ, PT ;  /* 0x0000000000ff782f */ /* 0x000fe20003820000 */
[----:B---3--:R-:W-:-:S04]  /*0060*/  UISETP.NE.U32.AND UP0, UPT, UR8, URZ, UPT ;  /* 0x000000ff0800728c */ /* 0x008fc8000bf05070 */
[----:B------:R-:W-:Y:S02]  /*0070*/  UISETP.NE.AND.EX UP0, UPT, UR9, URZ, UPT, UP0 ;  /* 0x000000ff0900728c */ /* 0x000fe4000bf05300 */
[----:B----4-:R-:W-:Y:S02]  /*0080*/  ULOP3.LUT UR33, UR46, 0x1, URZ, 0xc0, !UPT ;  /* 0x000000012e217892 */ /* 0x010fe4000f8ec0ff */
[----:B------:R-:W-:Y:S01]  /*0090*/  ULOP3.LUT UR34, UR46, 0x1, URZ, 0x3c, !UPT ;  /* 0x000000012e227892 */ /* 0x000fe2000f8e3cff */
[----:B--2---:R-:W-:-:S05]  /*00a0*/  SHF.R.U32.HI R87, RZ, 0x5, R97 ;  /* 0x00000005ff577819 */ /* 0x004fca0000011661 */
[----:B------:R-:W2:Y:S02]  /*00b0*/  SHFL.IDX PT, R0, R87, RZ, 0x1f ;  /* 0x00001fff57007589 */ /* 0x000ea400000e0000 */
[----:B--2---:R-:W-:Y:S01]  /*00c0*/  R2UR UR18, R0 ;  /* 0x00000000001272ca */ /* 0x004fe200000e0000 */
[----:B-1----:R-:W-:-:S14]  /*00d0*/  BRA.U UP0, `(.L_x_0) ;  /* 0x0000000100307547 */ /* 0x002fdc000b800000 */
[----:B------:R-:W1:Y:S02]  /*00e0*/  LDCU.64 UR4, c[0x0][0x888] ;  /* 0x00011100ff0477ac */ /* 0x000e640008000a00 */
[----:B-1----:R-:W-:-:S04]  /*00f0*/  UISETP.NE.U32.AND UP0, UPT, UR4, URZ, UPT ;  /* 0x000000ff0400728c */ /* 0x002fc8000bf05070 */
[----:B------:R-:W-:-:S09]  /*0100*/  UISETP.NE.AND.EX UP0, UPT, UR5, URZ, UPT, UP0 ;  /* 0x000000ff0500728c */ /* 0x000fd2000bf05300 */
[----:B------:R-:W-:Y:S05]  /*0110*/  BRA.U !UP0, `(.L_x_1) ;  /* 0x0000000108147547 */ /* 0x000fea000b800000 */
[----:B------:R-:W1:Y:S01]  /*0120*/  LDC.64 R2, c[0x0][0x888] ;  /* 0x00022200ff027b82 */ /* 0x000e620000000a00 */
[----:B------:R-:W1:Y:S02]  /*0130*/  LDCU.64 UR4, c[0x0][0x358] ;  /* 0x00006b00ff0477ac */ /* 0x000e640008000a00 */
[----:B-1----:R1:W5:Y:S01]  /*0140*/  LDG.E R41, desc[UR4][R2.64] ;  /* 0x0000000402297981 */ /* 0x002362000c1e1900 */
[----:B------:R-:W-:Y:S01]  /*0150*/  HFMA2 R86, -RZ, RZ, 0, 5.9604644775390625e-08 ;  /* 0x00000001ff567431 */ /* 0x000fe200000001ff */
[----:B------:R-:W-:Y:S05]  /*0160*/  BRA `(.L_x_0) ;  /* 0x00000000000c7947 */ /* 0x000fea0003800000 */
.L_x_1:
[----:B------:R-:W1:Y:S01]  /*0170*/  LDCU UR4, c[0x0][0x880] ;  /* 0x00011000ff0477ac */ /* 0x000e620008000800 */
[----:B------:R-:W-:Y:S01]  /*0180*/  HFMA2 R86, -RZ, RZ, 0, 5.9604644775390625e-08 ;  /* 0x00000001ff567431 */ /* 0x000fe200000001ff */
[----:B-1----:R-:W-:-:S07]  /*0190*/  MOV R41, UR4 ;  /* 0x0000000400297c02 */ /* 0x002fce0008000f00 */
.L_x_0:
[----:B------:R-:W2:Y:S02]  /*01a0*/  LDCU.64 UR4, c[0x0][0x8b0] ;  /* 0x00011600ff0477ac */ /* 0x000ea40008000a00 */
[----:B--2---:R-:W-:-:S04]  /*01b0*/  UISETP.NE.U32.AND UP0, UPT, UR4, URZ, UPT ;  /* 0x000000ff0400728c */ /* 0x004fc8000bf05070 */
[----:B------:R-:W-:-:S09]  /*01c0*/  UISETP.NE.AND.EX UP0, UPT, UR5, URZ, UPT, UP0 ;  /* 0x000000ff0500728c */ /* 0x000fd2000bf05300 */
[----:B------:R-:W-:Y:S05]  /*01d0*/  BRA.U UP0, `(.L_x_2) ;  /* 0x0000000100287547 */ /* 0x000fea000b800000 */
[----:B------:R-:W2:Y:S02]  /*01e0*/  LDCU.64 UR4, c[0x0][0x8a8] ;  /* 0x00011500ff0477ac */ /* 0x000ea40008000a00 */
[----:B--2---:R-:W-:-:S04]  /*01f0*/  UISETP.NE.U32.AND UP0, UPT, UR4, URZ, UPT ;  /* 0x000000ff0400728c */ /* 0x004fc8000bf05070 */
[----:B------:R-:W-:-:S09]  /*0200*/  UISETP.NE.AND.EX UP0, UPT, UR5, URZ, UPT, UP0 ;  /* 0x000000ff0500728c */ /* 0x000fd2000bf05300 */
[----:B------:R-:W-:Y:S05]  /*0210*/  BRA.U !UP0, `(.L_x_3) ;  /* 0x0000000108107547 */ /* 0x000fea000b800000 */
[----:B------:R-:W2:Y:S01]  /*0220*/  LDC.64 R38, c[0x0][0x8a8] ;  /* 0x00022a00ff267b82 */ /* 0x000ea20000000a00 */
[----:B------:R-:W2:Y:S02]  /*0230*/  LDCU.64 UR4, c[0x0][0x358] ;  /* 0x00006b00ff0477ac */ /* 0x000ea40008000a00 */
[----:B--2---:R2:W5:Y:S01]  /*0240*/  LDG.E R38, desc[UR4][R38.64] ;  /* 0x0000000426267981 */ /* 0x004562000c1e1900 */
[----:B------:R-:W-:Y:S05]  /*0250*/  BRA `(.L_x_2) ;  /* 0x0000000000087947 */ /* 0x000fea0003800000 */
.L_x_3:
[----:B------:R-:W2:Y:S02]  /*0260*/  LDCU UR4, c[0x0][0x8a0] ;  /* 0x00011400ff0477ac */ /* 0x000ea40008000800 */
[----:B--2---:R-:W-:Y:S02]  /*0270*/  MOV R38, UR4 ;  /* 0x0000000400267c02 */ /* 0x004fe40008000f00 */
.L_x_2:
[----:B------:R-:W-:Y:S01]  /*0280*/  IMAD.U32 R0, RZ, RZ, UR18 ;  /* 0x00000012ff007e24 */ /* 0x000fe2000f8e00ff */
[----:B------:R-:W-:Y:S04]  /*0290*/  BSSY.RECONVERGENT B0, `(.L_x_4) ;  /* 0x000000c000007945 */ /* 0x000fe80003800200 */
[C---:B------:R-:W-:Y:S02]  /*02a0*/  ISETP.NE.OR P2, PT, R0.reuse, 0x1, !P1 ;  /* 0x000000010000780c */ /* 0x040fe40004f45670 */
[----:B------:R-:W-:-:S11]  /*02b0*/  ISETP.NE.OR P0, PT, R0, 0x3, !P1 ;  /* 0x000000030000780c */ /* 0x000fd60004f05670 */
[----:B------:R-:W-:Y:S05]  /*02c0*/  @P2 BRA `(.L_x_5) ;  /* 0x0000000000202947 */ /* 0x000fea0003800000 */
[----:B------:R-:W3:Y:S02]  /*02d0*/  LDCU.64 UR4, c[0x0][0x348] ;  /* 0x00006900ff0477ac */ /* 0x000ee40008000a00 */
[----:B---3--:R-:W-:Y:S02]  /*02e0*/  UIADD3 UR6, UP1, UPT, UR4, 0x80, URZ ;  /* 0x0000008004067890 */ /* 0x008fe4000ff3e0ff */
[----:B------:R-:W-:Y:S02]  /*02f0*/  UIADD3 UR4, UP0, UPT, UR4, 0x180, URZ ;  /* 0x0000018004047890 */ /* 0x000fe4000ff1e0ff */
[----:B------:R-:W-:Y:S02]  /*0300*/  UIADD3.X UR7, UPT, UPT, URZ, UR5, URZ, UP1, !UPT ;  /* 0x00000005ff077290 */ /* 0x000fe40008ffe4ff */
[----:B------:R-:W-:-:S07]  /*0310*/  UIADD3.X UR5, UPT, UPT, URZ, UR5, URZ, UP0, !UPT ;  /* 0x00000005ff057290 */ /* 0x000fce00087fe4ff */
[----:B------:R3:W-:Y:S02]  /*0320*/  UTMACCTL.PF [UR6] ;  /* 0x00000000060079b9 */ /* 0x0007e40008040000 */
[----:B------:R3:W-:Y:S02]  /*0330*/  UTMACCTL.PF [UR4] ;  /* 0x00000000040079b9 */ /* 0x0007e40008040000 */
[----:B---3--:R-:W-:Y:S01]  /*0340*/  NOP ;  /* 0x0000000000007918 */ /* 0x008fe20000000000 */
.L_x_5:
[----:B------:R-:W-:Y:S05]  /*0350*/  BSYNC.RECONVERGENT B0 ;  /* 0x0000000000007941 */ /* 0x000fea0003800200 */
.L_x_4:
[----:B------:R-:W-:Y:S04]  /*0360*/  BSSY.RECONVERGENT B0, `(.L_x_6) ;  /* 0x000000a000007945 */ /* 0x000fe80003800200 */
        /* <DEDUP_REMOVED lines=9> */
.L_x_7:
[----:B------:R-:W-:Y:S05]  /*0400*/  BSYNC.RECONVERGENT B0 ;  /* 0x0000000000007941 */ /* 0x000fea0003800200 */
.L_x_6:
[----:B------:R-:W3:Y:S01]  /*0410*/  LDCU.64 UR4, c[0x0][0x888] ;  /* 0x00011100ff0477ac */ /* 0x000ee20008000a00 */
[----:B------:R-:W-:Y:S02]  /*0420*/  UISETP.EQ.U32.AND UP2, UPT, UR8, URZ, UPT ;  /* 0x000000ff0800728c */ /* 0x000fe4000bf42070 */
[----:B------:R-:W-:Y:S02]  /*0430*/  UPLOP3.LUT UP4, UPT, UPT, UPT, UPT, 0x80, 0x8 ;  /* 0x000000000008789c */ /* 0x000fe40003f8f070 */
[----:B---3--:R-:W-:-:S04]  /*0440*/  UISETP.NE.U32.AND UP0, UPT, UR4, URZ, UPT ;  /* 0x000000ff0400728c */ /* 0x008fc8000bf05070 */
[----:B------:R-:W-:-:S04]  /*0450*/  UISETP.NE.AND.EX UP1, UPT, UR5, URZ, UPT, UP0 ;  /* 0x000000ff0500728c */ /* 0x000fc8000bf25300 */
[----:B------:R-:W-:-:S04]  /*0460*/  UISETP.EQ.OR.EX UP3, UPT, UR9, URZ, !UP1, UP2 ;  /* 0x000000ff0900728c */ /* 0x000fc8000cf62720 */
[----:B------:R-:W-:-:S06]  /*0470*/  UP2UR UR4, UPR, URZ, 0x8 ;  /* 0x00000008ff047883 */ /* 0x000fcc0008000000 */
[----:B------:R-:W-:Y:S01]  /*0480*/  MOV R89, UR4 ;  /* 0x0000000400597c02 */ /* 0x000fe20008000f00 */
[----:B------:R-:W-:Y:S06]  /*0490*/  BRA.U !UP3, `(.L_x_8) ;  /* 0x000000010b207547 */ /* 0x000fec000b800000 */
[----:B------:R-:W-:Y:S01]  /*04a0*/  UISETP.NE.U32.AND UP2, UPT, UR8, URZ, UPT ;  /* 0x000000ff0800728c */ /* 0x000fe2000bf45070 */
[----:B-----5:R-:W-:Y:S01]  /*04b0*/  FSETP.NEU.AND P0, PT, R41, RZ, PT ;  /* 0x000000ff2900720b */ /* 0x020fe20003f0d000 */
[----:B------:R-:W-:Y:S02]  /*04c0*/  USEL UR4, URZ, 0xffffffff, UP1 ;  /* 0xffffffffff047887 */ /* 0x000fe40008800000 */
[----:B------:R-:W-:-:S10]  /*04d0*/  UISETP.NE.AND.EX UP2, UPT, UR9, URZ, UPT, UP2 ;  /* 0x000000ff0900728c */ /* 0x000fd4000bf45320 */
[----:B------:R-:W-:Y:S01]  /*04e0*/  VOTEU.ANY UP0, P0 ;  /* 0x0000000000ff7886 */ /* 0x000fe20000000100 */
[----:B------:R-:W-:-:S04]  /*04f0*/  @!UP2 USEL UR4, URZ, 0xffffffff, UP0 ;  /* 0xffffffffff04a887 */ /* 0x000fc80008000000 */
[----:B------:R-:W-:-:S04]  /*0500*/  ULOP3.LUT UR4, UR4, 0x1, URZ, 0xc0, !UPT ;  /* 0x0000000104047892 */ /* 0x000fc8000f8ec0ff */
[----:B------:R-:W-:-:S11]  /*0510*/  UISETP.NE.U32.AND UP4, UPT, UR4, 0x1, UPT ;  /* 0x000000010400788c */ /* 0x000fd6000bf85070 */
.L_x_8:
[----:B------:R-:W3:Y:S01]  /*0520*/  SHFL.IDX PT, R0, R87, RZ, 0x1f ;  /* 0x00001fff57007589 */ /* 0x000ee200000e0000 */
[----:B------:R-:W-:-:S04]  /*0530*/  UISETP.NE.AND UP0, UPT, UR18, 0x2, UPT ;  /* 0x000000021200788c */ /* 0x000fc8000bf05270 */
[----:B------:R-:W-:Y:S02]  /*0540*/  UISETP.EQ.AND UP2, UPT, UR33, URZ, !UP0 ;  /* 0x000000ff2100728c */ /* 0x000fe4000c742270 */
[----:B------:R-:W-:-:S04]  /*0550*/  USEL UR43, URZ, 0x1, UP0 ;  /* 0x00000001ff2b7887 */ /* 0x000fc80008000000 */
[----:B------:R-:W-:Y:S02]  /*0560*/  PLOP3.LUT P3, PT, P1, PT, UP2, 0x80, 0x8 ;  /* 0x000000000008781c */ /* 0x000fe40000f6f028 */
[----:B---3--:R-:W-:-:S13]  /*0570*/  ISETP.NE.AND P0, PT, R0, RZ, PT ;  /* 0x000000ff0000720c */ /* 0x008fda0003f05270 */
[----:B------:R-:W-:Y:S05]  /*0580*/  @P0 BRA `(.L_x_9) ;  /* 0x0000000400100947 */ /* 0x000fea0003800000 */
[----:B------:R-:W-:Y:S01]  /*0590*/  ELECT P0, URZ, PT ;  /* 0x0000000000ff782f */ /* 0x000fe20003800000 */
[----:B------:R-:W-:-:S12]  /*05a0*/  BSSY.RECONVERGENT B0, `(.L_x_9) ;  /* 0x0000042000007945 */ /* 0x000fd80003800200 */
[----:B------:R-:W-:Y:S05]  /*05b0*/  @!P0 BRA `(.L_x_10) ;  /* 0x0000000400008947 */ /* 0x000fea0003800000 */
[----:B------:R-:W-:Y:S01]  /*05c0*/  UMOV UR4, 0x400 ;  /* 0x0000040000047882 */ /* 0x000fe20000000000 */
[----:B------:R-:W-:Y:S01]  /*05d0*/  UMOV UR8, 0x1 ;  /* 0x0000000100087882 */ /* 0x000fe20000000000 */
[----:B------:R-:W-:Y:S01]  /*05e0*/  UMOV UR6, 0x2 ;  /* 0x0000000200067882 */ /* 0x000fe20000000000 */
[----:B------:R-:W-:Y:S02]  /*05f0*/  ULEA UR4, UR46, UR4, 0x18 ;  /* 0x000000042e047291 */ /* 0x000fe4000f8ec0ff */
[----:B------:R-:W-:-:S04]  /*0600*/  UIADD3 UR8, UPT, UPT, -UR8, 0x100000, URZ ;  /* 0x0010000008087890 */ /* 0x000fc8000fffe1ff */
[----:B------:R-:W-:Y:S02]  /*0610*/  USHF.L.U32 UR9, UR8, 0xb, URZ ;  /* 0x0000000b08097899 */ /* 0x000fe400080006ff */
[----:B------:R-:W-:Y:S02]  /*0620*/  USHF.L.U32 UR8, UR8, 0x1, URZ ;  /* 0x0000000108087899 */ /* 0x000fe400080006ff */
[----:B------:R-:W-:-:S04]  /*0630*/  UIADD3 UR6, UPT, UPT, -UR6, 0x100000, URZ ;  /* 0x0010000006067890 */ /* 0x000fc8000fffe1ff */
[----:B------:R-:W-:Y:S02]  /*0640*/  USHF.L.U32 UR7, UR6, 0xb, URZ ;  /* 0x0000000b06077899 */ /* 0x000fe400080006ff */
[----:B------:R-:W-:Y:S01]  /*0650*/  USHF.L.U32 UR6, UR6, 0x1, URZ ;  /* 0x0000000106067899 */ /* 0x000fe200080006ff */
[----:B------:R-:W3:Y:S03]  /*0660*/  FENCE.VIEW.ASYNC.S ;  /* 0x00000000000073c6 */ /* 0x000ee60000000000 */
[----:B---3--:R3:W4:Y:S08]  /*0670*/  SYNCS.EXCH.64 URZ, [UR4], UR8 ;  /* 0x0000000804ff75b2 */ /* 0x0087300008000100 */
[----:B------:R3:W1:Y:S01]  /*0680*/  SYNCS.EXCH.64 URZ, [UR4+0xd0], UR6 ;  /* 0x0000d00604ff75b2 */ /* 0x0006620008000100 */
        /* <DEDUP_REMOVED lines=49> */
[----:B------:R3:W1:Y:S02]  /*09a0*/  SYNCS.EXCH.64 URZ, [UR4+0x198], UR6 ;  /* 0x0001980604ff75b2 */ /* 0x0006640008000100 */
[----:B---34-:R-:W-:Y:S01]  /*09b0*/  NOP ;  /* 0x0000000000007918 */ /* 0x018fe20000000000 */
.L_x_10:
[----:B------:R-:W-:Y:S05]  /*09c0*/  BSYNC.RECONVERGENT B0 ;  /* 0x0000000000007941 */ /* 0x000fea0003800200 */
.L_x_9:
[----:B------:R-:W3:Y:S01]  /*09d0*/  SHFL.IDX PT, R0, R87, RZ, 0x1f ;  /* 0x00001fff57007589 */ /* 0x000ee200000e0000 */
[----:B------:R-:W-:Y:S01]  /*09e0*/  NOP ;  /* 0x0000000000007918 */ /* 0x000fe20000000000 */
[----:B---3--:R-:W-:-:S13]  /*09f0*/  ISETP.NE.AND P0, PT, R0, 0x1, PT ;  /* 0x000000010000780c */ /* 0x008fda0003f05270 */
[----:B------:R-:W-:Y:S05]  /*0a00*/  @P0 BRA `(.L_x_11) ;  /* 0x0000000000440947 */ /* 0x000fea0003800000 */
        /* <DEDUP_REMOVED lines=10> */
[----:B------:R-:W-:Y:S01]  /*0ab0*/  ELECT P0, URZ, PT ;  /* 0x0000000000ff782f */ /* 0x000fe20003800000 */
[----:B------:R-:W3:Y:S02]  /*0ac0*/  FENCE.VIEW.ASYNC.S ;  /* 0x00000000000073c6 */ /* 0x000ee40000000000 */
[----:B---3--:R3:W4:Y:S08]  /*0ad0*/  SYNCS.EXCH.64 URZ, [UR4+0x1a0], UR8 ;  /* 0x0001a00804ff75b2 */ /* 0x0087300008000100 */
[----:B------:R3:W1:Y:S01]  /*0ae0*/  SYNCS.EXCH.64 URZ, [UR4+0x1b0], UR6 ;  /* 0x0001b00604ff75b2 */ /* 0x0006620008000100 */
[----:B------:R3:W1:Y:S01]  /*0af0*/  SYNCS.EXCH.64 URZ, [UR4+0x1a8], UR8 ;  /* 0x0001a80804ff75b2 */ /* 0x0006620008000100 */
[----:B------:R3:W1:Y:S01]  /*0b00*/  SYNCS.EXCH.64 URZ, [UR4+0x1b8], UR6 ;  /* 0x0001b80604ff75b2 */ /* 0x0006620008000100 */
[----:B------:R-:W-:Y:S01]  /*0b10*/  NOP ;  /* 0x0000000000007918 */ /* 0x000fe20000000000 */
.L_x_11:
[----:B------:R-:W2:Y:S01]  /*0b20*/  SHFL.IDX PT, R0, R87, RZ, 0x1f ;  /* 0x00001fff57007589 */ /* 0x000ea200000e0000 */
[----:B------:R-:W-:Y:S01]  /*0b30*/  NOP ;  /* 0x0000000000007918 */ /* 0x000fe20000000000 */
[----:B--2---:R-:W-:-:S13]  /*0b40*/  ISETP.NE.AND P0, PT, R0, 0x3, PT ;  /* 0x000000030000780c */ /* 0x004fda0003f05270 */
[----:B------:R-:W-:Y:S05]  /*0b50*/  @P0 BRA `(.L_x_12) ;  /* 0x00000000002c0947 */ /* 0x000fea0003800000 */
[----:B---3--:R-:W-:Y:S01]  /*0b60*/  UMOV UR6, 0x400 ;  /* 0x0000040000067882 */ /* 0x008fe20000000000 */
[----:B------:R-:W-:Y:S01]  /*0b70*/  UMOV UR4, 0x20 ;  /* 0x0000002000047882 */ /* 0x000fe20000000000 */
[----:B------:R-:W-:Y:S02]  /*0b80*/  ULEA UR6, UR46, UR6, 0x18 ;  /* 0x000000062e067291 */ /* 0x000fe4000f8ec0ff */
[----:B------:R-:W-:-:S04]  /*0b90*/  UIADD3 UR4, UPT, UPT, -UR4, 0x100000, URZ ;  /* 0x0010000004047890 */ /* 0x000fc8000fffe1ff */
[----:B------:R-:W-:Y:S02]  /*0ba0*/  USHF.L.U32 UR5, UR4, 0xb, URZ ;  /* 0x0000000b04057899 */ /* 0x000fe400080006ff */
[----:B------:R-:W-:Y:S01]  /*0bb0*/  USHF.L.U32 UR4, UR4, 0x1, URZ ;  /* 0x0000000104047899 */ /* 0x000fe200080006ff */
[----:B------:R-:W-:Y:S01]  /*0bc0*/  ELECT P0, URZ, PT ;  /* 0x0000000000ff782f */ /* 0x000fe20003800000 */
[----:B------:R-:W2:Y:S10]  /*0bd0*/  FENCE.VIEW.ASYNC.S ;  /* 0x00000000000073c6 */ /* 0x000eb40000000000 */
[----:B--2---:R2:W3:Y:S01]  /*0be0*/  SYNCS.EXCH.64 URZ, [UR6+0x1c0], UR4 ;  /* 0x0001c00406ff75b2 */ /* 0x0044e20008000100 */
[----:B------:R2:W1:Y:S01]  /*0bf0*/  SYNCS.EXCH.64 URZ, [UR6+0x1c8], UR4 ;  /* 0x0001c80406ff75b2 */ /* 0x0004620008000100 */
[----:B------:R-:W-:Y:S01]  /*0c00*/  NOP ;  /* 0x0000000000007918 */ /* 0x000fe20000000000 */
.L_x_12:
[----:B------:R-:W4:Y:S01]  /*0c10*/  SHFL.IDX PT, R0, R87, RZ, 0x1f ;  /* 0x00001fff57007589 */ /* 0x000f2200000e0000 */
[----:B------:R-:W-:Y:S01]  /*0c20*/  NOP ;  /* 0x0000000000007918 */ /* 0x000fe20000000000 */
[----:B----4-:R-:W-:-:S13]  /*0c30*/  ISETP.NE.AND P0, PT, R0, 0x4, PT ;  /* 0x000000040000780c */ /* 0x010fda0003f05270 */
[----:B------:R-:W-:Y:S05]  /*0c40*/  @P0 BRA `(.L_x_13) ;  /* 0x0000000000480947 */ /* 0x000fea0003800000 */
[----:B--23--:R-:W-:Y:S01]  /*0c50*/  UMOV UR4, 0x3a0 ;  /* 0x000003a000047882 */ /* 0x00cfe20000000000 */
[----:B------:R-:W-:Y:S01]  /*0c60*/  UMOV UR6, 0x400 ;  /* 0x0000040000067882 */ /* 0x000fe20000000000 */
[----:B------:R-:W-:Y:S01]  /*0c70*/  USEL UR4, UR4, 0x320, UP4 ;  /* 0x0000032004047887 */ /* 0x000fe2000a000000 */
        /* <DEDUP_REMOVED lines=9> */
[----:B------:R-:W2:Y:S02]  /*0d10*/  FENCE.VIEW.ASYNC.S ;  /* 0x00000000000073c6 */ /* 0x000ea40000000000 */
[----:B--2---:R4:W2:Y:S08]  /*0d20*/  SYNCS.EXCH.64 URZ, [UR6+0x1d0], UR8 ;  /* 0x0001d00806ff75b2 */ /* 0x0048b00008000100 */
[----:B------:R4:W3:Y:S01]  /*0d30*/  SYNCS.EXCH.64 URZ, [UR6+0x1e0], UR4 ;  /* 0x0001e00406ff75b2 */ /* 0x0008e20008000100 */
[----:B------:R4:W1:Y:S01]  /*0d40*/  SYNCS.EXCH.64 URZ, [UR6+0x1d8], UR8 ;  /* 0x0001d80806ff75b2 */ /* 0x0008620008000100 */
[----:B------:R4:W1:Y:S02]  /*0d50*/  SYNCS.EXCH.64 URZ, [UR6+0x1e8], UR4 ;  /* 0x0001e80406ff75b2 */ /* 0x0008640008000100 */
[----:B----4-:R-:W-:Y:S01]  /*0d60*/  NOP ;  /* 0x0000000000007918 */ /* 0x010fe20000000000 */
.L_x_13:
[----:B------:R-:W4:Y:S01]  /*0d70*/  SHFL.IDX PT, R0, R87, RZ, 0x1f ;  /* 0x00001fff57007589 */ /* 0x000f2200000e0000 */
[----:B------:R-:W-:Y:S01]  /*0d80*/  NOP ;  /* 0x0000000000007918 */ /* 0x000fe20000000000 */
[----:B----4-:R-:W-:-:S13]  /*0d90*/  ISETP.NE.AND P0, PT, R0, 0x5, PT ;  /* 0x000000050000780c */ /* 0x010fda0003f05270 */
[----:B------:R-:W-:Y:S05]  /*0da0*/  @P0 BRA `(.L_x_14) ;  /* 0x0000000000540947 */ /* 0x000fea0003800000 */
[----:B--23--:R-:W-:Y:S01]  /*0db0*/  UMOV UR4, 0x400 ;  /* 0x0000040000047882 */ /* 0x00cfe20000000000 */
        /* <DEDUP_REMOVED lines=14> */
[----:B------:R4:W1:Y:S01]  /*0ea0*/  SYNCS.EXCH.64 URZ, [UR4+0x218], UR8 ;  /* 0x0002180804ff75b2 */ /* 0x0008620008000100 */
[----:B------:R4:W1:Y:S01]  /*0eb0*/  SYNCS.EXCH.64 URZ, [UR4+0x200], UR6 ;  /* 0x0002000604ff75b2 */ /* 0x0008620008000100 */
[----:B------:R4:W1:Y:S01]  /*0ec0*/  SYNCS.EXCH.64 URZ, [UR4+0x220], UR8 ;  /* 0x0002200804ff75b2 */ /* 0x0008620008000100 */
[----:B------:R4:W1:Y:S01]  /*0ed0*/  SYNCS.EXCH.64 URZ, [UR4+0x208], UR6 ;  /* 0x0002080604ff75b2 */ /* 0x0008620008000100 */
[----:B------:R4:W1:Y:S02]  /*0ee0*/  SYNCS.EXCH.64 URZ, [UR4+0x228], UR8 ;  /* 0x0002280804ff75b2 */ /* 0x0008640008000100 */
[----:B----4-:R-:W-:Y:S01]  /*0ef0*/  NOP ;  /* 0x0000000000007918 */ /* 0x010fe20000000000 */
.L_x_14:
[----:B------:R-:W4:Y:S01]  /*0f00*/  SHFL.IDX PT, R0, R87, RZ, 0x1f ;  /* 0x00001fff57007589 */ /* 0x000f2200000e0000 */
[----:B------:R-:W-:Y:S01]  /*0f10*/  ISETP.NE.OR P1, PT, RZ, UR18, !P1 ;  /* 0x00000012ff007c0c */ /* 0x000fe2000cf25670 */
[----:B------:R-:W-:Y:S01]  /*0f20*/  NOP ;  /* 0x0000000000007918 */ /* 0x000fe20000000000 */
[----:B----4-:R-:W-:-:S13]  /*0f30*/  ISETP.NE.AND P0, PT, R0, 0x3, PT ;  /* 0x000000030000780c */ /* 0x010fda0003f05270 */
[----:B------:R-:W-:Y:S05]  /*0f40*/  @P0 BRA `(.L_x_15) ;  /* 0x0000000000340947 */ /* 0x000fea0003800000 */
[----:B--23--:R-:W-:Y:S01]  /*0f50*/  UMOV UR4, 0x400 ;  /* 0x0000040000047882 */ /* 0x00cfe20000000000 */
[----:B------:R-:W-:Y:S01]  /*0f60*/  UMOV UR6, 0x20 ;  /* 0x0000002000067882 */ /* 0x000fe20000000000 */
[----:B------:R-:W-:Y:S02]  /*0f70*/  ULEA UR4, UR46, UR4, 0x18 ;  /* 0x000000042e047291 */ /* 0x000fe4000f8ec0ff */
[----:B------:R-:W-:-:S04]  /*0f80*/  UIADD3 UR6, UPT, UPT, -UR6, 0x100000, URZ ;  /* 0x0010000006067890 */ /* 0x000fc8000fffe1ff */
[----:B------:R-:W-:Y:S02]  /*0f90*/  USHF.L.U32 UR7, UR6, 0xb, URZ ;  /* 0x0000000b06077899 */ /* 0x000fe400080006ff */
[----:B------:R-:W-:Y:S01]  /*0fa0*/  USHF.L.U32 UR6, UR6, 0x1, URZ ;  /* 0x0000000106067899 */ /* 0x000fe200080006ff */
[----:B------:R-:W-:Y:S01]  /*0fb0*/  ELECT P0, URZ, PT ;  /* 0x0000000000ff782f */ /* 0x000fe20003800000 */
[----:B------:R-:W2:Y:S10]  /*0fc0*/  FENCE.VIEW.ASYNC.S ;  /* 0x00000000000073c6 */ /* 0x000eb40000000000 */
[----:B--2---:R4:W2:Y:S01]  /*0fd0*/  SYNCS.EXCH.64 URZ, [UR4+0x230], UR6 ;  /* 0x0002300604ff75b2 */ /* 0x0048a20008000100 */
[----:B------:R4:W3:Y:S01]  /*0fe0*/  SYNCS.EXCH.64 URZ, [UR4+0x240], UR6 ;  /* 0x0002400604ff75b2 */ /* 0x0008e20008000100 */
[----:B------:R4:W1:Y:S01]  /*0ff0*/  SYNCS.EXCH.64 URZ, [UR4+0x238], UR6 ;  /* 0x0002380604ff75b2 */ /* 0x0008620008000100 */
[----:B------:R4:W1:Y:S02]  /*1000*/  SYNCS.EXCH.64 URZ, [UR4+0x248], UR6 ;  /* 0x0002480604ff75b2 */ /* 0x0008640008000100 */
[----:B----4-:R-:W-:Y:S01]  /*1010*/  NOP ;  /* 0x0000000000007918 */ /* 0x010fe20000000000 */
.L_x_15:
[----:B------:R-:W-:Y:S01]  /*1020*/  VOTEU.ALL UP0, P1 ;  /* 0x0000000000ff7886 */ /* 0x000fe20000800000 */
[----:B--23--:R-:W-:Y:S01]  /*1030*/  UMOV UR4, 0x20 ;  /* 0x0000002000047882 */ /* 0x00cfe20000000000 */
[----:B------:R-:W2:Y:S01]  /*1040*/  LDCU UR7, c[0x0][0x36c] ;  /* 0x00006d80ff0777ac */ /* 0x000ea20008000800 */
[----:B------:R-:W-:Y:S01]  /*1050*/  NOP ;  /* 0x0000000000007918 */ /* 0x000fe20000000000 */
[----:B------:R-:W-:Y:S01]  /*1060*/  LOP3.LUT R0, R97, 0x1f, RZ, 0xc0, !PT ;  /* 0x0000001f61007812 */ /* 0x000fe200078ec0ff */
[----:B------:R-:W-:Y:S01]  /*1070*/  @!UP0 UMOV UR6, 0x400 ;  /* 0x0000040000068882 */ /* 0x000fe20000000000 */
[----:B------:R-:W-:-:S04]  /*1080*/  @!UP0 UIADD3 UR4, UPT, UPT, -UR4, 0x100000, URZ ;  /* 0x0010000004048890 */ /* 0x000fc8000fffe1ff */
[----:B------:R-:W-:Y:S02]  /*1090*/  @!UP0 USHF.L.U32 UR5, UR4, 0xb, URZ ;  /* 0x0000000b04058899 */ /* 0x000fe400080006ff */
[----:B------:R-:W-:Y:S02]  /*10a0*/  @!UP0 USHF.L.U32 UR4, UR4, 0x1, URZ ;  /* 0x0000000104048899 */ /* 0x000fe400080006ff */
[----:B------:R-:W-:Y:S01]  /*10b0*/  @!UP0 ULEA UR6, UR46, UR6, 0x18 ;  /* 0x000000062e068291 */ /* 0x000fe2000f8ec0ff */
[----:B------:R-:W-:Y:S01]  /*10c0*/  VOTEU.ALL UP0, P1 ;  /* 0x0000000000ff7886 */ /* 0x000fe20000800000 */
[----:B------:R-:W-:Y:S02]  /*10d0*/  UISETP.NE.AND UP5, UPT, UR18, URZ, UPT ;  /* 0x000000ff1200728c */ /* 0x000fe4000bfa5270 */
[----:B--2---:R-:W-:Y:S01]  /*10e0*/  UISETP.EQ.U32.AND UP6, UPT, UR7, 0x1, UPT ;  /* 0x000000010700788c */ /* 0x004fe2000bfc2070 */
[----:B------:R-:W2:Y:S07]  /*10f0*/  FENCE.VIEW.ASYNC.S ;  /* 0x00000000000073c6 */ /* 0x000eae0000000000 */
[----:B--2---:R2:W3:Y:S01]  /*1100*/  @!UP0 SYNCS.EXCH.64 URZ, [UR6+0x250], UR4 ;  /* 0x0002500406ff85b2 */ /* 0x0044e20008000100 */
[----:B------:R-:W-:Y:S05]  /*1110*/  BRA.U !UP6, `(.L_x_16) ;  /* 0x000000010e087547 */ /* 0x000fea000b800000 */
[----:B-1-3--:R-:W-:Y:S01]  /*1120*/  UCGABAR_ARV ;  /* 0x00000000000079c7 */ /* 0x00afe20008000000 */
[----:B------:R-:W-:Y:S05]  /*1130*/  BRA `(.L_x_17) ;  /* 0x0000000000047947 */ /* 0x000fea0003800000 */
.L_x_16:
[----:B-1-3--:R-:W-:Y:S01]  /*1140*/  NOP ;  /* 0x0000000000007918 */ /* 0x00afe20000000000 */
.L_x_17:
[----:B------:R-:W1:Y:S01]  /*1150*/  S2UR UR30, SR_CTAID.X ;  /* 0x00000000001e79c3 */ /* 0x000e620000002500 */
[----:B------:R-:W-:-:S05]  /*1160*/  CS2R.32 R88, SR_CgaSize ;  /* 0x0000000000587805 */ /* 0x000fca0000008a00 */
[----:B------:R-:W-:-:S05]  /*1170*/  IMAD R88, R88, -0xa0, RZ ;  /* 0xffffff6058587824 */ /* 0x000fca00078e02ff */
[----:B--2---:R-:W-:-:S14]  /*1180*/  R2UR UR5, R88 ;  /* 0x00000000580572ca */ /* 0x004fdc00000e0000 */
[----:B------:R-:W2:Y:S01]  /*1190*/  LDCU UR5, c[0x0][UR5+0x2b0] ;  /* 0x00005600050577ac */ /* 0x000ea20008000800 */
[----:B------:R-:W-:-:S05]  /*11a0*/  CS2R.32 R88, SR_CgaSize ;  /* 0x0000000000587805 */ /* 0x000fca0000008a00 */
[----:B------:R-:W-:-:S05]  /*11b0*/  IMAD R88, R88, -0xa0, RZ ;  /* 0xffffff6058587824 */ /* 0x000fca00078e02ff */
[----:B------:R-:W-:-:S14]  /*11c0*/  R2UR UR4, R88 ;  /* 0x00000000580472ca */ /* 0x000fdc00000e0000 */
[----:B------:R-:W3:Y:S01]  /*11d0*/  LDCU UR4, c[0x0][UR4+0x2b4] ;  /* 0x00005680040477ac */ /* 0x000ee20008000800 */
[----:B------:R-:W4:Y:S01]  /*11e0*/  S2UR UR31, SR_CTAID.Y ;  /* 0x00000000001f79c3 */ /* 0x000f220000002600 */
[----:B------:R-:W-:-:S05]  /*11f0*/  CS2R.32 R88, SR_CgaSize ;  /* 0x0000000000587805 */ /* 0x000fca0000008a00 */
[----:B------:R-:W-:-:S05]  /*1200*/  IMAD R88, R88, -0xa0, RZ ;  /* 0xffffff6058587824 */ /* 0x000fca00078e02ff */
[----:B------:R-:W-:-:S14]  /*1210*/  R2UR UR7, R88 ;  /* 0x00000000580772ca */ /* 0x000fdc00000e0000 */
[----:B------:R-:W3:Y:S01]  /*1220*/  LDCU UR7, c[0x0][UR7+0x2a4] ;  /* 0x00005480070777ac */ /* 0x000ee20008000800 */
[----:B------:R-:W-:-:S05]  /*1230*/  CS2R.32 R88, SR_CgaSize ;  /* 0x0000000000587805 */ /* 0x000fca0000008a00 */
[----:B------:R-:W-:-:S05]  /*1240*/  IMAD R88, R88, -0xa0, RZ ;  /* 0xffffff6058587824 */ /* 0x000fca00078e02ff */
[----:B------:R-:W-:-:S14]  /*1250*/  R2UR UR63, R88 ;  /* 0x00000000583f72ca */ /* 0x000fdc00000e0000 */
[----:B------:R-:W3:Y:S01]  /*1260*/  LDCU UR63, c[0x0][UR63+0x2a0] ;  /* 0x000054003f3f77ac */ /* 0x000ee20008000800 */
[----:B------:R-:W-:Y:S01]  /*1270*/  UISETP.GT.U32.AND UP0, UPT, UR33, 0xffff, UPT ;  /* 0x0000ffff2100788c */ /* 0x000fe2000bf04070 */
[----:B------:R-:W3:Y:S01]  /*1280*/  LDCU UR19, c[0x0][0xb24] ;  /* 0x00016480ff1377ac */ /* 0x000ee20008000800 */
[----:B------:R-:W3:Y:S01]  /*1290*/  LDCU UR42, c[0x0][0xb24] ;  /* 0x00016480ff2a77ac */ /* 0x000ee20008000800 */
[----:B-1----:R-:W-:Y:S01]  /*12a0*/  I2FP.F32.U32 R3, UR30 ;  /* 0x0000001e00037c45 */ /* 0x002fe20008201000 */
[----:B------:R-:W1:Y:S04]  /*12b0*/  LDCU UR24, c[0x0][0xb30] ;  /* 0x00016600ff1877ac */ /* 0x000e680008000800 */
[----:B--2---:R-:W-:Y:S01]  /*12c0*/  FMUL R3, R3, UR5 ;  /* 0x0000000503037c20 */ /* 0x004fe20008400000 */
[----:B------:R-:W-:Y:S01]  /*12d0*/  USHF.L.U32 UR23, UR46, 0xa, URZ ;  /* 0x0000000a2e177899 */ /* 0x000fe200080006ff */
[----:B----4-:R-:W-:Y:S01]  /*12e0*/  I2FP.F32.U32 R2, UR31 ;  /* 0x0000001f00027c45 */ /* 0x010fe20008201000 */
[----:B------:R-:W-:-:S03]  /*12f0*/  USHF.L.U32 UR47, UR30, 0x6, URZ ;  /* 0x000000061e2f7899 */ /* 0x000fc600080006ff */
[----:B------:R-:W2:Y:S01]  /*1300*/  F2I.U32.TRUNC.NTZ R3, R3 ;  /* 0x0000000300037305 */ /* 0x000ea2000020f000 */
[----:B------:R-:W-:Y:S01]  /*1310*/  USEL UR22, UR33, 0xffff, !UP0 ;  /* 0x0000ffff21167887 */ /* 0x000fe2000c000000 */
[----:B---3--:R-:W-:-:S06]  /*1320*/  FMUL R2, R2, UR4 ;  /* 0x0000000402027c20 */ /* 0x008fcc0008400000 */
[----:B------:R-:W3:Y:S01]  /*1330*/  F2I.U32.TRUNC.NTZ R2, R2 ;  /* 0x0000000200027305 */ /* 0x000ee2000020f000 */
[----:B--2---:R-:W-:Y:S02]  /*1340*/  R2UR UR4, R3 ;  /* 0x00000000030472ca */ /* 0x004fe400000e0000 */
[----:B------:R-:W-:Y:S02]  /*1350*/  PRMT R3, RZ, 0x7610, R3 ;  /* 0x00007610ff037816 */ /* 0x000fe40000000003 */
[----:B---3--:R-:W-:Y:S02]  /*1360*/  R2UR UR6, R2 ;  /* 0x00000000020672ca */ /* 0x008fe400000e0000 */
[----:B------:R-:W-:-:S07]  /*1370*/  PRMT R2, RZ, 0x7610, R2 ;  /* 0x00007610ff027816 */ /* 0x000fce0000000002 */
[----:B------:R-:W-:-:S04]  /*1380*/  UIADD3 UR5, UPT, UPT, -UR4, URZ, URZ ;  /* 0x000000ff04057290 */ /* 0x000fc8000fffe1ff */
[----:B------:R-:W-:Y:S02]  /*1390*/  UIMAD UR63, UR63, UR5, UR30 ;  /* 0x000000053f3f72a4 */ /* 0x000fe4000f8e021e */
[----:B------:R-:W-:-:S04]  /*13a0*/  UIADD3 UR4, UPT, UPT, -UR6, URZ, URZ ;  /* 0x000000ff06047290 */ /* 0x000fc8000fffe1ff */
[----:B------:R-:W-:-:S06]  /*13b0*/  UIMAD UR4, UR7, UR4, UR31 ;  /* 0x00000004070472a4 */ /* 0x000fcc000f8e021f */
[----:B------:R-:W-:Y:S01]  /*13c0*/  IMAD.U32 R88, RZ, RZ, UR4 ;  /* 0x00000004ff587e24 */ /* 0x000fe2000f8e00ff */
[----:B-1----:R-:W-:Y:S06]  /*13d0*/  BRA.U UP5, `(.L_x_18) ;  /* 0x0000000105407547 */ /* 0x002fec000b800000 */
[----:B------:R-:W-:Y:S01]  /*13e0*/  R2UR UR4, R88 ;  /* 0x00000000580472ca */ /* 0x000fe200000e0000 */
[----:B------:R-:W-:-:S12]  /*13f0*/  ULOP3.LUT UR7, UR63, 0xfffffffe, URZ, 0xc0, !UPT ;  /* 0xfffffffe3f077892 */ /* 0x000fd8000f8ec0ff */
[----:B------:R-:W-:Y:S02]  /*1400*/  UISETP.NE.AND UP0, UPT, UR4, URZ, UPT ;  /* 0x000000ff0400728c */ /* 0x000fe4000bf05270 */
[----:B------:R-:W-:Y:S02]  /*1410*/  ULOP3.LUT UR4, UR63, 0x2, URZ, 0x3c, !UPT ;  /* 0x000000023f047892 */ /* 0x000fe4000f8e3cff */
[----:B------:R-:W-:Y:S02]  /*1420*/  UISETP.GT.U32.AND UP2, UPT, UR63, 0x1, UP0 ;  /* 0x000000013f00788c */ /* 0x000fe40008744070 */
[----:B------:R-:W-:Y:S02]  /*1430*/  UISETP.GT.U32.AND UP0, UPT, UR4, 0x1, UP0 ;  /* 0x000000010400788c */ /* 0x000fe40008704070 */
[----:B------:R-:W-:Y:S02]  /*1440*/  USEL UR5, URZ, 0x2, UP2 ;  /* 0x00000002ff057887 */ /* 0x000fe40009000000 */
[----:B------:R-:W-:-:S02]  /*1450*/  USEL UR6, URZ, 0x1, UP2 ;  /* 0x00000001ff067887 */ /* 0x000fc40009000000 */
[----:B------:R-:W-:Y:S02]  /*1460*/  USEL UR4, URZ, 0x4, UP0 ;  /* 0x00000004ff047887 */ /* 0x000fe40008000000 */
[----:B------:R-:W-:Y:S02]  /*1470*/  USEL UR8, URZ, 0x8, UP0 ;  /* 0x00000008ff087887 */ /* 0x000fe40008000000 */
[----:B------:R-:W-:-:S03]  /*1480*/  UIADD3 UR4, UPT, UPT, UR4, UR5, UR6 ;  /* 0x0000000504047290 */ /* 0x000fc6000fffe006 */
[----:B------:R-:W-:Y:S01]  /*1490*/  UMOV UR5, 0x3 ;  /* 0x0000000300057882 */ /* 0x000fe20000000000 */
[----:B------:R-:W-:Y:S02]  /*14a0*/  UIADD3 UR4, UPT, UPT, UR4, UR8, URZ ;  /* 0x0000000804047290 */ /* 0x000fe4000fffe0ff */
[----:B------:R-:W-:-:S04]  /*14b0*/  USHF.L.U32 UR5, UR5, UR7, URZ ;  /* 0x0000000705057299 */ /* 0x000fc800080006ff */
[----:B------:R-:W-:Y:S02]  /*14c0*/  MOV R3, UR4 ;  /* 0x0000000400037c02 */ /* 0x000fe40008000f00 */
[----:B------:R-:W-:-:S07]  /*14d0*/  IMAD.U32 R2, RZ, RZ, UR5 ;  /* 0x00000005ff027e24 */ /* 0x000fce000f8e00ff */
.L_x_18:
[----:B------:R-:W1:Y:S01]  /*14e0*/  S2UR UR36, SR_CTAID.Z ;  /* 0x00000000002479c3 */ /* 0x000e620000002700 */
[----:B------:R-:W-:Y:S01]  /*14f0*/  UISETP.GE.AND UP0, UPT, UR19, 0x1, UPT ;  /* 0x000000011300788c */ /* 0x000fe2000bf06270 */
[----:B------:R-:W-:-:S08]  /*1500*/  UMOV UR25, 0x5 ;  /* 0x0000000500197882 */ /* 0x000fd00000000000 */
[----:B------:R-:W-:Y:S05]  /*1510*/  BRA.U !UP0, `(.L_x_19) ;  /* 0x0000000108d07547 */ /* 0x000fea000b800000 */
[----:B------:R-:W2:Y:S01]  /*1520*/  LDCU.128 UR12, c[0x0][0xb10] ;  /* 0x00016200ff0c77ac */ /* 0x000ea20008000c00 */
[----:B------:R-:W3:Y:S01]  /*1530*/  LDCU UR6, c[0x0][0x370] ;  /* 0x00006e00ff0677ac */ /* 0x000ee20008000800 */
[----:B------:R-:W4:Y:S01]  /*1540*/  LDCU UR7, c[0x0][0x374] ;  /* 0x00006e80ff0777ac */ /* 0x000f220008000800 */
[----:B------:R-:W1:Y:S01]  /*1550*/  LDCU UR20, c[0x0][0xb0c] ;  /* 0x00016180ff1477ac */ /* 0x000e620008000800 */
[----:B------:R-:W1:Y:S01]  /*1560*/  LDCU UR21, c[0x0][0xb20] ;  /* 0x00016400ff1577ac */ /* 0x000e620008000800 */
[----:B------:R-:W1:Y:S01]  /*1570*/  LDCU.64 UR8, c[0x0][0xb28] ;  /* 0x00016500ff0877ac */ /* 0x000e620008000a00 */
[----:B--2---:R-:W-:Y:S02]  /*1580*/  UISETP.NE.AND UP3, UPT, UR14, 0x1, UPT ;  /* 0x000000010e00788c */ /* 0x004fe4000bf65270 */
[----:B----4-:R-:W-:Y:S02]  /*1590*/  UIMAD.WIDE.U32 UR10, UR7, UR15, URZ ;  /* 0x0000000f070a72a5 */ /* 0x010fe4000f8e00ff */
[----:B---3--:R-:W-:-:S02]  /*15a0*/  UIMAD.WIDE.U32 UR16, UR6, UR12, URZ ;  /* 0x0000000c061072a5 */ /* 0x008fc4000f8e00ff */
[----:B-1----:R-:W-:Y:S02]  /*15b0*/  UISETP.NE.AND UP0, UPT, UR20, 0x1, UPT ;  /* 0x000000011400788c */ /* 0x002fe4000bf05270 */
[----:B------:R-:W-:Y:S01]  /*15c0*/  UIMAD.WIDE.U32 UR4, UR30, UR12, URZ ;  /* 0x0000000c1e0472a5 */ /* 0x000fe2000f8e00ff */
[----:B------:R-:W-:Y:S02]  /*15d0*/  UMOV UR10, UR11 ;  /* 0x0000000b000a7c82 */ /* 0x000fe40008000000 */
[----:B------:R-:W-:Y:S01]  /*15e0*/  UMOV UR16, UR17 ;  /* 0x0000001100107c82 */ /* 0x000fe20008000000 */
[----:B------:R-:W-:Y:S02]  /*15f0*/  @UP3 USHF.R.U32.HI UR7, URZ, UR21, UR10 ;  /* 0x00000015ff073299 */ /* 0x000fe4000801160a */
[----:B------:R-:W-:Y:S02]  /*1600*/  UISETP.NE.AND UP2, UPT, UR19, 0x1, UPT ;  /* 0x000000011300788c */ /* 0x000fe4000bf45270 */
[----:B------:R-:W-:-:S02]  /*1610*/  USHF.R.U32.HI UR5, URZ, UR13, UR5 ;  /* 0x0000000dff057299 */ /* 0x000fc40008011605 */
[----:B------:R-:W-:Y:S02]  /*1620*/  @UP0 USHF.R.U32.HI UR6, URZ, UR13, UR16 ;  /* 0x0000000dff060299 */ /* 0x000fe40008011610 */
[----:B------:R-:W-:Y:S02]  /*1630*/  UIMAD.WIDE.U32 UR12, UR31, UR15, URZ ;  /* 0x0000000f1f0c72a5 */ /* 0x000fe4000f8e00ff */
[----:B------:R-:W-:Y:S02]  /*1640*/  UIMAD.WIDE.U32 UR10, UR7, UR8, URZ ;  /* 0x00000008070a72a5 */ /* 0x000fe4000f8e00ff */
[----:B------:R-:W-:Y:S02]  /*1650*/  UIMAD.WIDE.U32 UR16, UR6, UR8, URZ ;  /* 0x00000008061072a5 */ /* 0x000fe4000f8e00ff */
[----:B------:R-:W-:Y:S01]  /*1660*/  USEL UR5, UR30, UR5, !UP0 ;  /* 0x000000051e057287 */ /* 0x000fe2000c000000 */
[----:B------:R-:W-:Y:S02]  /*1670*/  UMOV UR4, UR13 ;  /* 0x0000000d00047c82 */ /* 0x000fe40008000000 */
[----:B------:R-:W-:Y:S01]  /*1680*/  UMOV UR10, UR11 ;  /* 0x0000000b000a7c82 */ /* 0x000fe20008000000 */
[----:B------:R-:W-:-:S02]  /*1690*/  USHF.R.U32.HI UR4, URZ, UR21, UR4 ;  /* 0x00000015ff047299 */ /* 0x000fc40008011604 */
[----:B------:R-:W-:Y:S01]  /*16a0*/  @UP2 USHF.R.U32.HI UR7, URZ, UR9, UR10 ;  /* 0x00000009ff072299 */ /* 0x000fe2000801160a */
[----:B------:R-:W-:Y:S01]  /*16b0*/  UMOV UR16, UR17 ;  /* 0x0000001100107c82 */ /* 0x000fe20008000000 */
[----:B------:R-:W-:Y:S02]  /*16c0*/  USEL UR4, UR31, UR4, !UP3 ;  /* 0x000000041f047287 */ /* 0x000fe4000d800000 */
[----:B------:R-:W-:Y:S02]  /*16d0*/  @UP2 USHF.R.U32.HI UR6, URZ, UR9, UR16 ;  /* 0x00000009ff062299 */ /* 0x000fe40008011610 */
[----:B------:R-:W-:Y:S02]  /*16e0*/  UIMAD UR7, UR7, UR19, URZ ;  /* 0x00000013070772a4 */ /* 0x000fe4000f8e02ff */
[----:B------:R-:W-:Y:S02]  /*16f0*/  UIMAD UR12, UR6, UR19, URZ ;  /* 0x00000013060c72a4 */ /* 0x000fe4000f8e02ff */
[----:B------:R-:W-:-:S02]  /*1700*/  UISETP.GE.AND UP0, UPT, UR4, UR7, UPT ;  /* 0x000000070400728c */ /* 0x000fc4000bf06270 */
[----:B------:R-:W-:Y:S02]  /*1710*/  UIMAD.WIDE.U32 UR10, UR4, UR8, URZ ;  /* 0x00000008040a72a5 */ /* 0x000fe4000f8e00ff */
[----:B------:R-:W-:Y:S02]  /*1720*/  UISETP.GE.OR UP0, UPT, UR5, UR12, UP0 ;  /* 0x0000000c0500728c */ /* 0x000fe40008706670 */
[----:B------:R-:W-:Y:S02]  /*1730*/  UIMAD.WIDE.U32 UR12, UR5, UR8, URZ ;  /* 0x00000008050c72a5 */ /* 0x000fe4000f8e00ff */
[----:B------:R-:W-:Y:S01]  /*1740*/  UIADD3 UR10, UPT, UPT, -UR4, URZ, URZ ;  /* 0x000000ff040a7290 */ /* 0x000fe2000fffe1ff */
[----:B------:R-:W-:Y:S01]  /*1750*/  UMOV UR8, UR11 ;  /* 0x0000000b00087c82 */ /* 0x000fe20008000000 */
[----:B------:R-:W-:Y:S02]  /*1760*/  UIADD3 UR11, UPT, UPT, -UR5, URZ, URZ ;  /* 0x000000ff050b7290 */ /* 0x000fe4000fffe1ff */
[----:B------:R-:W-:-:S03]  /*1770*/  USHF.R.U32.HI UR8, URZ, UR9, UR8 ;  /* 0x00000009ff087299 */ /* 0x000fc60008011608 */
[----:B------:R-:W-:Y:S01]  /*1780*/  @!UP0 UMOV UR7, UR13 ;  /* 0x0000000d00078c82 */ /* 0x000fe20008000000 */
[----:B------:R-:W-:Y:S02]  /*1790*/  UIMAD UR31, UR14, UR10, UR31 ;  /* 0x0000000a0e1f72a4 */ /* 0x000fe4000f8e021f */
[----:B------:R-:W-:Y:S02]  /*17a0*/  USEL UR8, UR4, UR8, !UP2 ;  /* 0x0000000804087287 */ /* 0x000fe4000d000000 */
[----:B------:R-:W-:Y:S02]  /*17b0*/  @!UP0 USHF.R.U32.HI UR7, URZ, UR9, UR7 ;  /* 0x00000009ff078299 */ /* 0x000fe40008011607 */
[----:B------:R-:W-:Y:S02]  /*17c0*/  UIADD3 UR9, UPT, UPT, -UR8, URZ, URZ ;  /* 0x000000ff08097290 */ /* 0x000fe4000fffe1ff */
[----:B------:R-:W-:Y:S02]  /*17d0*/  @!UP0 USEL UR7, UR5, UR7, !UP2 ;  /* 0x0000000705078287 */ /* 0x000fe4000d000000 */
[----:B------:R-:W-:-:S02]  /*17e0*/  UIMAD UR9, UR19, UR9, UR4 ;  /* 0x00000009130972a4 */ /* 0x000fc4000f8e0204 */
[----:B------:R-:W-:Y:S02]  /*17f0*/  @!UP0 UIADD3 UR8, UPT, UPT, UR8, -UR7, URZ ;  /* 0x8000000708088290 */ /* 0x000fe4000fffe0ff */
[----:B------:R-:W-:Y:S02]  /*1800*/  @!UP0 UIMAD UR6, UR9, UR6, UR7 ;  /* 0x00000006090682a4 */ /* 0x000fe4000f8e0207 */
[----:B------:R-:W-:Y:S02]  /*1810*/  @!UP0 UIMAD UR4, UR8, UR19, UR5 ;  /* 0x00000013080482a4 */ /* 0x000fe4000f8e0205 */
[----:B------:R-:W-:Y:S02]  /*1820*/  UIMAD UR30, UR20, UR11, UR30 ;  /* 0x0000000b141e72a4 */ /* 0x000fe4000f8e021e */
[----:B------:R-:W-:Y:S01]  /*1830*/  UIMAD UR31, UR4, UR14, UR31 ;  /* 0x0000000e041f72a4 */ /* 0x000fe2000f8e021f */
[----:B------:R-:W-:Y:S02]  /*1840*/  @!UP0 UMOV UR5, UR6 ;  /* 0x0000000600058c82 */ /* 0x000fe40008000000 */
[----:B------:R-:W-:-:S12]  /*1850*/  UIMAD UR30, UR5, UR20, UR30 ;  /* 0x00000014051e72a4 */ /* 0x000fd8000f8e021e */
.L_x_19:
[----:B------:R-:W-:Y:S02]  /*1860*/  UISETP.NE.AND UP2, UPT, UR24, 0x1, UPT ;  /* 0x000000011800788c */ /* 0x000fe4000bf45270 */
[----:B------:R-:W-:Y:S02]  /*1870*/  ULOP3.LUT UR22, UR22, 0xffff, URZ, 0xc0, !UPT ;  /* 0x0000ffff16167892 */ /* 0x000fe4000f8ec0ff */
[----:B------:R-:W-:Y:S02]  /*1880*/  UISETP.NE.AND UP0, UPT, UR18, 0x2, UPT ;  /* 0x000000021200788c */ /* 0x000fe4000bf05270 */
[----:B------:R-:W-:Y:S02]  /*1890*/  ULOP3.LUT UR23, UR23, 0x800, URZ, 0xc0, !UPT ;  /* 0x0000080017177892 */ /* 0x000fe4000f8ec0ff */
[----:B------:R-:W-:Y:S02]  /*18a0*/  ULOP3.LUT UR47, UR47, 0x40, URZ, 0xc0, !UPT ;  /* 0x000000402f2f7892 */ /* 0x000fe4000f8ec0ff */
[----:B------:R-:W-:Y:S01]  /*18b0*/  USHF.L.U32 UR22, UR25, UR22, URZ ;  /* 0x0000001619167299 */ /* 0x000fe200080006ff */
[----:B------:R-:W-:Y:S11]  /*18c0*/  BRA.U UP2, `(.L_x_20) ;  /* 0x0000000102407547 */ /* 0x000ff6000b800000 */
[----:B------:R-:W2:Y:S01]  /*18d0*/  LDCU.128 UR8, c[0x0][0xb10] ;  /* 0x00016200ff0877ac */ /* 0x000ea20008000c00 */
[----:B------:R-:W3:Y:S01]  /*18e0*/  LDCU UR12, c[0x0][0xb0c] ;  /* 0x00016180ff0c77ac */ /* 0x000ee20008000800 */
[----:B------:R-:W4:Y:S01]  /*18f0*/  LDCU UR13, c[0x0][0xb20] ;  /* 0x00016400ff0d77ac */ /* 0x000f220008000800 */
[----:B--2---:R-:W-:Y:S02]  /*1900*/  UIMAD.WIDE.U32 UR4, UR30, UR8, URZ ;  /* 0x000000081e0472a5 */ /* 0x004fe4000f8e00ff */
[----:B------:R-:W-:Y:S02]  /*1910*/  UIMAD.WIDE.U32 UR6, UR31, UR11, URZ ;  /* 0x0000000b1f0672a5 */ /* 0x000fe4000f8e00ff */
[----:B---3--:R-:W-:Y:S02]  /*1920*/  UISETP.NE.AND UP2, UPT, UR12, 0x1, UPT ;  /* 0x000000010c00788c */ /* 0x008fe4000bf45270 */
[----:B------:R-:W-:-:S03]  /*1930*/  USHF.R.U32.HI UR5, URZ, UR9, UR5 ;  /* 0x00000009ff057299 */ /* 0x000fc60008011605 */
[----:B------:R-:W-:Y:S01]  /*1940*/  UMOV UR4, UR7 ;  /* 0x0000000700047c82 */ /* 0x000fe20008000000 */
[----:B------:R-:W-:Y:S02]  /*1950*/  USEL UR5, UR30, UR5, !UP2 ;  /* 0x000000051e057287 */ /* 0x000fe4000d000000 */
[----:B------:R-:W-:Y:S02]  /*1960*/  UISETP.NE.AND UP2, UPT, UR10, 0x1, UPT ;  /* 0x000000010a00788c */ /* 0x000fe4000bf45270 */
[----:B----4-:R-:W-:-:S04]  /*1970*/  USHF.R.U32.HI UR4, URZ, UR13, UR4 ;  /* 0x0000000dff047299 */ /* 0x010fc80008011604 */
[----:B------:R-:W-:-:S04]  /*1980*/  USEL UR4, UR31, UR4, !UP2 ;  /* 0x000000041f047287 */ /* 0x000fc8000d000000 */
[----:B------:R-:W-:Y:S02]  /*1990*/  UIADD3 UR6, UPT, UPT, UR5, -UR4, URZ ;  /* 0x8000000405067290 */ /* 0x000fe4000fffe0ff */
[----:B------:R-:W-:Y:S02]  /*19a0*/  UIADD3 UR4, UPT, UPT, -UR5, UR4, URZ ;  /* 0x0000000405047290 */ /* 0x000fe4000fffe1ff */
[----:B------:R-:W-:Y:S02]  /*19b0*/  UIMAD UR31, UR6, UR10, UR31 ;  /* 0x0000000a061f72a4 */ /* 0x000fe4000f8e021f */
[----:B------:R-:W-:-:S12]  /*19c0*/  UIMAD UR30, UR4, UR12, UR30 ;  /* 0x0000000c041e72a4 */ /* 0x000fd8000f8e021e */
.L_x_20:
[----:B------:R-:W-:Y:S05]  /*19d0*/  BRA.U !UP6, `(.L_x_21) ;  /* 0x000000010e0c7547 */ /* 0x000fea000b800000 */
[----:B------:R-:W-:Y:S01]  /*19e0*/  UCGABAR_WAIT ;  /* 0x0000000000007dc7 */ /* 0x000fe20008000000 */
[----:B------:R-:W-:Y:S01]  /*19f0*/  CCTL.IVALL ;  /* 0x00000000ff00798f */ /* 0x000fe20002000000 */
[----:B------:R-:W-:Y:S05]  /*1a00*/  BRA `(.L_x_22) ;  /* 0x0000000000047947 */ /* 0x000fea0003800000 */
.L_x_21:
[----:B------:R-:W-:Y:S06]  /*1a10*/  BAR.SYNC.DEFER_BLOCKING 0x0 ;  /* 0x0000000000007b1d */ /* 0x000fec0000010000 */
.L_x_22:
[----:B------:R-:W-:Y:S05]  /*1a20*/  BRA.U UP0, `(.L_x_23) ;  /* 0x0000001d00f07547 */ /* 0x000fea000b800000 */
[----:B------:R-:W2:Y:S01]  /*1a30*/  LDCU UR6, c[0x0][0x38c] ;  /* 0x00007180ff0677ac */ /* 0x000ea20008000800 */
[----:B------:R-:W-:Y:S01]  /*1a40*/  PLOP3.LUT P1, PT, PT, PT, UP4, 0x80, 0x8 ;  /* 0x000000000008781c */ /* 0x000fe20003f2f048 */
[----:B------:R-:W-:Y:S01]  /*1a50*/  IMAD.MOV.U32 R12, RZ, RZ, 0x1 ;  /* 0x00000001ff0c7424 */ /* 0x000fe200078e00ff */
[----:B------:R-:W-:Y:S02]  /*1a60*/  ISETP.NE.AND P2, PT, R0, RZ, P3 ;  /* 0x000000ff0000720c */ /* 0x000fe40001f45270 */
[----:B------:R-:W-:Y:S02]  /*1a70*/  CS2R R10, SRZ ;  /* 0x00000000000a7805 */ /* 0x000fe4000001ff00 */
[----:B------:R-:W-:Y:S01]  /*1a80*/  PLOP3.LUT P1, PT, P1, PT, PT, 0x8, 0x80 ;  /* 0x000000000080781c */ /* 0x000fe20000f2e170 */
[----:B------:R-:W-:Y:S01]  /*1a90*/  IMAD.MOV.U32 R9, RZ, RZ, RZ ;  /* 0x000000ffff097224 */ /* 0x000fe200078e00ff */
[----:B------:R-:W3:Y:S01]  /*1aa0*/  LDCU UR39, c[0x0][0x370] ;  /* 0x00006e00ff2777ac */ /* 0x000ee20008000800 */
[----:B------:R-:W-:Y:S01]  /*1ab0*/  IMAD.MOV.U32 R8, RZ, RZ, 0x1 ;  /* 0x00000001ff087424 */ /* 0x000fe200078e00ff */
[----:B------:R-:W4:Y:S01]  /*1ac0*/  LDCU.64 UR26, c[0x0][0x348] ;  /* 0x00006900ff1a77ac */ /* 0x000f220008000a00 */
[----:B------:R-:W-:Y:S01]  /*1ad0*/  ULEA.HI UR44, UR23, UR47, URZ, 0x1a ;  /* 0x0000002f172c7291 */ /* 0x000fe2000f8fd0ff */
[----:B------:R-:W1:Y:S01]  /*1ae0*/  LDCU UR38, c[0x0][0x374] ;  /* 0x00006e80ff2677ac */ /* 0x000e620008000800 */
[----:B--2---:R-:W-:-:S02]  /*1af0*/  UIADD3 UR5, UPT, UPT, UR6, 0x3f, URZ ;  /* 0x0000003f06057890 */ /* 0x004fc4000fffe0ff */
[----:B------:R-:W-:Y:S02]  /*1b00*/  UIADD3 UR48, UPT, UPT, UR6, 0x7e, URZ ;  /* 0x0000007e06307890 */ /* 0x000fe4000fffe0ff */
[----:B------:R-:W-:Y:S01]  /*1b10*/  USHF.R.S32.HI UR4, URZ, 0x1f, UR5 ;  /* 0x0000001fff047899 */ /* 0x000fe20008011405 */
[----:B------:R-:W-:-:S03]  /*1b20*/  UMOV UR7, URZ ;  /* 0x000000ff00077c82 */ /* 0x000fc60008000000 */
[----:B------:R-:W-:Y:S02]  /*1b30*/  ULEA.HI UR4, UR4, UR5, URZ, 0x6 ;  /* 0x0000000504047291 */ /* 0x000fe4000f8f30ff */
[----:B------:R-:W-:Y:S02]  /*1b40*/  UIADD3 UR5, UPT, UPT, UR6, -0x1, URZ ;  /* 0xffffffff06057890 */ /* 0x000fe4000fffe0ff */
[----:B------:R-:W-:Y:S02]  /*1b50*/  USHF.R.S32.HI UR41, URZ, 0x6, UR4 ;  /* 0x00000006ff297899 */ /* 0x000fe40008011404 */
[----:B------:R-:W-:Y:S02]  /*1b60*/  UISETP.GE.U32.AND UP1, UPT, UR5, -0x7f, UPT ;  /* 0xffffff810500788c */ /* 0x000fe4000bf26070 */
[----:B------:R-:W-:-:S04]  /*1b70*/  UISETP.LT.U32.AND UP0, UPT, UR41, 0x1a, UPT ;  /* 0x0000001a2900788c */ /* 0x000fc8000bf01070 */
[----:B------:R-:W-:Y:S02]  /*1b80*/  USEL UR40, UR41, 0x1a, UP0 ;  /* 0x0000001a29287887 */ /* 0x000fe40008000000 */
[----:B------:R-:W-:Y:S02]  /*1b90*/  UISETP.NE.AND UP0, UPT, UR18, URZ, UPT ;  /* 0x000000ff1200728c */ /* 0x000fe4000bf05270 */
[----:B------:R-:W-:Y:S02]  /*1ba0*/  UIADD3 UR4, UPT, UPT, UR40, -0x1, URZ ;  /* 0xffffffff28047890 */ /* 0x000fe4000fffe0ff */
[----:B------:R-:W-:Y:S02]  /*1bb0*/  @UP1 UIADD3 UR4, UPT, UPT, UR40, URZ, URZ ;  /* 0x000000ff28041290 */ /* 0x000fe4000fffe0ff */
[----:B------:R-:W-:Y:S02]  /*1bc0*/  USEL UR24, UR43, 0x2, UP0 ;  /* 0x000000022b187887 */ /* 0x000fe40008000000 */
[----:B------:R-:W-:-:S02]  /*1bd0*/  UIADD3 UR45, UPT, UPT, UR41, -UR40, URZ ;  /* 0x80000028292d7290 */ /* 0x000fc4000fffe0ff */
[----:B------:R-:W-:Y:S02]  /*1be0*/  UIADD3 UR28, UPT, UPT, UR4, 0x1, URZ ;  /* 0x00000001041c7890 */ /* 0x000fe4000fffe0ff */
[----:B-1-34-:R-:W-:-:S12]  /*1bf0*/  UIADD3 UR43, UPT, UPT, -UR4, URZ, URZ ;  /* 0x000000ff042b7290 */ /* 0x01afd8000fffe1ff */
.L_x_43:
[----:B------:R-:W-:Y:S01]  /*1c00*/  UISETP.NE.AND UP0, UPT, UR46, URZ, UPT ;  /* 0x000000ff2e00728c */ /* 0x000fe2000bf05270 */
[----:B-1----:R-:W1:Y:S08]  /*1c10*/  S2UR UR46, SR_CgaCtaId ;  /* 0x00000000002e79c3 */ /* 0x002e700000008800 */
[----:B------:R-:W-:Y:S05]  /*1c20*/  BRA.U UP0, `(.L_x_24) ;  /* 0x0000000100347547 */ /* 0x000fea000b800000 */
[----:B------:R-:W2:Y:S01]  /*1c30*/  S2R R0, SR_CgaCtaId ;  /* 0x0000000000007919 */ /* 0x000ea20000008800 */
[----:B------:R-:W-:Y:S02]  /*1c40*/  MOV R3, 0x400 ;  /* 0x0000040000037802 */ /* 0x000fe40000000f00 */
[----:B------:R-:W-:Y:S02]  /*1c50*/  SHF.L.U32 R2, R8, 0x1f, RZ ;  /* 0x0000001f08027819 */ /* 0x000fe400000006ff */
[----:B--2---:R-:W-:-:S05]  /*1c60*/  LEA R0, R0, R3, 0x18 ;  /* 0x0000000300007211 */ /* 0x004fca00078ec0ff */
[----:B------:R-:W-:-:S04]  /*1c70*/  IMAD R3, R9, 0x8, R0 ;  /* 0x0000000809037824 */ /* 0x000fc800078e0200 */
[----:B------:R-:W2:Y:S02]  /*1c80*/  SYNCS.PHASECHK.TRANS64.TRYWAIT P0, [R3+URZ+0x240], R2 ;  /* 0x00024002030075a7 */ /* 0x000ea400080011ff */
[----:B--2---:R-:W-:Y:S05]  /*1c90*/  @!P0 BRA `(.L_x_25) ;  /* 0x00000070005c8947 */ /* 0x004fea0003800000 */
.L_x_146:
[----:B------:R-:W-:Y:S01]  /*1ca0*/  VIADD R9, R9, 0x1 ;  /* 0x0000000109097836 */ /* 0x000fe20000000000 */
[----:B------:R2:W-:Y:S04]  /*1cb0*/  SYNCS.ARRIVE.TRANS64.A1T0 RZ, [R3+URZ+0x230], RZ ;  /* 0x000230ff03ff79a7 */ /* 0x0005e800081000ff */
[----:B------:R-:W-:-:S04]  /*1cc0*/  ISETP.NE.AND P0, PT, R9, 0x2, PT ;  /* 0x000000020900780c */ /* 0x000fc80003f05270 */
[----:B------:R-:W-:Y:S02]  /*1cd0*/  SEL R9, R9, RZ, P0 ;  /* 0x000000ff09097207 */ /* 0x000fe40000000000 */
[----:B--2---:R-:W-:-:S04]  /*1ce0*/  SEL R3, RZ, 0x1, P0 ;  /* 0x00000001ff037807 */ /* 0x004fc80000000000 */
[----:B------:R-:W-:-:S07]  /*1cf0*/  LOP3.LUT R8, R8, R3, RZ, 0x3c, !PT ;  /* 0x0000000308087212 */ /* 0x000fce00078e3cff */
.L_x_24:
[----:B------:R-:W-:Y:S01]  /*1d00*/  UMOV UR6, 0x400 ;  /* 0x0000040000067882 */ /* 0x000fe20000000000 */
[----:B------:R-:W-:Y:S01]  /*1d10*/  UISETP.GE.U32.AND UP0, UPT, UR48, 0x7f, UPT ;  /* 0x0000007f3000788c */ /* 0x000fe2000bf06070 */
[----:B------:R-:W-:Y:S01]  /*1d20*/  SHF.L.U32 R0, R12, 0x1f, RZ ;  /* 0x0000001f0c007819 */ /* 0x000fe200000006ff */
[----:B-1----:R-:W-:Y:S02]  /*1d30*/  ULEA UR6, UR46, UR6, 0x18 ;  /* 0x000000062e067291 */ /* 0x002fe4000f8ec0ff */
[----:B------:R-:W-:Y:S02]  /*1d40*/  ULEA UR11, UR31, UR44, 0x7 ;  /* 0x0000002c1f0b7291 */ /* 0x000fe4000f8e38ff */
[----:B------:R-:W-:Y:S01]  /*1d50*/  ULEA UR4, UR7, UR6, 0x3 ;  /* 0x0000000607047291 */ /* 0x000fe2000f8e18ff */
[----:B------:R-:W-:-:S08]  /*1d60*/  UMOV UR13, URZ ;  /* 0x000000ff000d7c82 */ /* 0x000fd00008000000 */
[----:B------:R1:W2:Y:S01]  /*1d70*/  SYNCS.PHASECHK.TRANS64.TRYWAIT P0, [UR4+0xd0], R0 ;  /* 0x0000d000ff0075a7 */ /* 0x0002a20008001104 */
[----:B------:R-:W-:-:S04]  /*1d80*/  ULEA.HI UR4, UR30, UR30, URZ, 0x1 ;  /* 0x0000001e1e047291 */ /* 0x000fc8000f8f08ff */
[----:B------:R-:W-:-:S04]  /*1d90*/  USHF.L.U32 UR4, UR4, 0x6, URZ ;  /* 0x0000000604047899 */ /* 0x000fc800080006ff */
[----:B------:R-:W-:Y:S01]  /*1da0*/  ULOP3.LUT UR35, UR47, 0xffffff80, UR4, 0xf8, !UPT ;  /* 0xffffff802f237892 */ /* 0x000fe2000f8ef804 */
[----:B------:R-:W-:Y:S11]  /*1db0*/  BRA.U !UP0, `(.L_x_26) ;  /* 0x0000000108c47547 */ /* 0x000ff6000b800000 */
[----:B------:R-:W-:Y:S01]  /*1dc0*/  UMOV UR16, UR43 ;  /* 0x0000002b00107c82 */ /* 0x000fe20008000000 */
[----:B------:R-:W-:Y:S01]  /*1dd0*/  UMOV UR4, UR7 ;  /* 0x0000000700047c82 */ /* 0x000fe20008000000 */
[----:B------:R-:W-:-:S05]  /*1de0*/  UMOV UR34, URZ ;  /* 0x000000ff00227c82 */ /* 0x000fca0008000000 */
.L_x_32:
[----:B------:R-:W-:Y:S01]  /*1df0*/  ULEA UR33, UR4, UR6, 0x3 ;  /* 0x0000000604217291 */ /* 0x000fe2000f8e18ff */
[----:B------:R-:W-:Y:S01]  /*1e00*/  @P3 MOV R2, 0x4000 ;  /* 0x0000400000023802 */ /* 0x000fe20000000f00 */
[----:B--234-:R-:W-:Y:S10]  /*1e10*/  @P0 BRA `(.L_x_27) ;  /* 0x00000000000c0947 */ /* 0x01cff40003800000 */
[----:B------:R-:W-:-:S04]  /*1e20*/  SHF.L.U32 R3, R12, 0x1f, RZ ;  /* 0x0000001f0c037819 */ /* 0x000fc800000006ff */
[----:B------:R-:W2:Y:S02]  /*1e30*/  SYNCS.PHASECHK.TRANS64.TRYWAIT P0, [UR33+0xd0], R3 ;  /* 0x0000d003ff0075a7 */ /* 0x000ea40008001121 */
[----:B--2---:R-:W-:Y:S05]  /*1e40*/  @!P0 BRA `(.L_x_28) ;  /* 0x0000007000048947 */ /* 0x004fea0003800000 */
.L_x_27:
[----:B------:R2:W-:Y:S01]  /*1e50*/  @P3 SYNCS.ARRIVE.TRANS64 RZ, [UR33], R2 ;  /* 0x00000002ffff39a7 */ /* 0x0005e20008000021 */
[----:B------:R-:W-:Y:S02]  /*1e60*/  ULOP3.LUT UR5, UR24, 0x2, URZ, 0xfc, !UPT ;  /* 0x0000000218057892 */ /* 0x000fe4000f8efcff */
[----:B------:R-:W-:Y:S02]  /*1e70*/  UIADD3 UR16, UPT, UPT, UR16, 0x1, URZ ;  /* 0x0000000110107890 */ /* 0x000fe4000fffe0ff */
[----:B------:R-:W-:Y:S02]  /*1e80*/  UISETP.NE.AND UP0, UPT, UR5, 0x2, UPT ;  /* 0x000000020500788c */ /* 0x000fe4000bf05270 */
[----:B------:R-:W-:-:S07]  /*1e90*/  UISETP.NE.AND UP2, UPT, UR16, 0x1, UPT ;  /* 0x000000011000788c */ /* 0x000fce000bf45270 */
[----:B------:R-:W-:Y:S05]  /*1ea0*/  BRA.U UP0, `(.L_x_29) ;  /* 0x0000000100047547 */ /* 0x000fea000b800000 */
[----:B------:R-:W-:Y:S05]  /*1eb0*/  BPT.TRAP 0x1 ;  /* 0x000000040000795c */ /* 0x000fea0000300000 */
.L_x_29:
[----:B------:R-:W-:Y:S04]  /*1ec0*/  BSSY.RECONVERGENT B0, `(.L_x_30) ;  /* 0x0000003000007945 */ /* 0x000fe80003800200 */
[----:B------:R-:W-:Y:S05]  /*1ed0*/  @!P2 BRA `(.L_x_31) ;  /* 0x000000000004a947 */ /* 0x000fea0003800000 */
[----:B------:R-:W-:Y:S05]  /*1ee0*/  BPT.TRAP 0x1 ;  /* 0x000000040000795c */ /* 0x000fea0000300000 */
.L_x_31:
[----:B------:R-:W-:Y:S05]  /*1ef0*/  BSYNC.RECONVERGENT B0 ;  /* 0x0000000000007941 */ /* 0x000fea0003800200 */
.L_x_30:
[----:B------:R-:W-:Y:S02]  /*1f00*/  UIADD3 UR5, UPT, UPT, UR4, 0x1, URZ ;  /* 0x0000000104057890 */ /* 0x000fe4000fffe0ff */
[----:B------:R-:W-:Y:S02]  /*1f10*/  USHF.L.U32 UR32, UR4, 0xc, URZ ;  /* 0x0000000c04207899 */ /* 0x000fe400080006ff */
[----:B------:R-:W-:Y:S02]  /*1f20*/  UISETP.NE.AND UP0, UPT, UR5, 0x1a, UPT ;  /* 0x0000001a0500788c */ /* 0x000fe4000bf05270 */
[----:B------:R-:W-:Y:S02]  /*1f30*/  UIADD3 UR14, UP1, UPT, UR26, 0x80, URZ ;  /* 0x000000801a0e7890 */ /* 0x000fe4000ff3e0ff */
[----:B------:R-:W-:Y:S02]  /*1f40*/  USEL UR8, URZ, 0x1, UP0 ;  /* 0x00000001ff087887 */ /* 0x000fe40008000000 */
[----:B------:R-:W-:-:S02]  /*1f50*/  USEL UR7, UR5, URZ, UP0 ;  /* 0x000000ff05077287 */ /* 0x000fc40008000000 */
[----:B------:R-:W-:Y:S02]  /*1f60*/  UIADD3 UR4, UP0, UPT, UR26, 0x180, URZ ;  /* 0x000001801a047890 */ /* 0x000fe4000ff1e0ff */
[----:B------:R-:W-:Y:S01]  /*1f70*/  ULEA UR5, UR7, UR6, 0x3 ;  /* 0x0000000607057291 */ /* 0x000fe2000f8e18ff */
[----:B------:R-:W-:Y:S01]  /*1f80*/  LOP3.LUT R12, R12, UR8, RZ, 0x3c, !PT ;  /* 0x000000080c0c7c12 */ /* 0x000fe2000f8e3cff */
[----:B------:R-:W-:Y:S02]  /*1f90*/  ULOP3.LUT UR8, UR32, UR23, URZ, 0xfc, !UPT ;  /* 0x0000001720087292 */ /* 0x000fe4000f8efcff */
[----:B------:R-:W-:Y:S01]  /*1fa0*/  ULOP3.LUT UR33, UR33, 0xfefffff8, URZ, 0xc0, !UPT ;  /* 0xfefffff821217892 */ /* 0x000fe2000f8ec0ff */
[----:B-1----:R-:W-:Y:S01]  /*1fb0*/  SHF.L.U32 R0, R12, 0x1f, RZ ;  /* 0x0000001f0c007819 */ /* 0x002fe200000006ff */
[----:B------:R-:W-:Y:S02]  /*1fc0*/  UIADD3.X UR15, UPT, UPT, URZ, UR27, URZ, UP1, !UPT ;  /* 0x0000001bff0f7290 */ /* 0x000fe40008ffe4ff */
[----:B------:R-:W-:Y:S01]  /*1fd0*/  UIADD3 UR32, UPT, UPT, UR6, 0x4400, UR32 ;  /* 0x0000440006207890 */ /* 0x000fe2000fffe020 */
[----:B------:R3:W4:Y:S01]  /*1fe0*/  SYNCS.PHASECHK.TRANS64.TRYWAIT P0, [UR5+0xd0], R0 ;  /* 0x0000d000ff0075a7 */ /* 0x0007220008001105 */
[----:B------:R-:W-:-:S02]  /*1ff0*/  UIADD3 UR8, UPT, UPT, UR6, 0x1e400, UR8 ;  /* 0x0001e40006087890 */ /* 0x000fc4000fffe008 */
[----:B------:R-:W-:Y:S02]  /*2000*/  UIADD3.X UR5, UPT, UPT, URZ, UR27, URZ, UP0, !UPT ;  /* 0x0000001bff057290 */ /* 0x000fe400087fe4ff */
[----:B------:R-:W-:Y:S01]  /*2010*/  UPRMT UR13, URZ, 0x5410, UR22 ;  /* 0x00005410ff0d7896 */ /* 0x000fe20008000016 */
[----:B------:R-:W-:Y:S01]  /*2020*/  UMOV UR18, 0x0 ;  /* 0x0000000000127882 */ /* 0x000fe20000000000 */
[----:B------:R-:W-:Y:S01]  /*2030*/  UMOV UR19, 0x10000000 ;  /* 0x1000000000137882 */ /* 0x000fe20000000000 */
[----:B------:R-:W-:Y:S01]  /*2040*/  UMOV UR10, UR34 ;  /* 0x00000022000a7c82 */ /* 0x000fe20008000000 */
[----:B------:R-:W-:Y:S01]  /*2050*/  UMOV UR12, UR36 ;  /* 0x00000024000c7c82 */ /* 0x000fe20008000000 */
[----:B------:R-:W-:Y:S01]  /*2060*/  UMOV UR9, UR33 ;  /* 0x0000002100097c82 */ /* 0x000fe20008000000 */
[----:B------:R1:W-:Y:S03]  /*2070*/  UTMALDG.3D.2CTA [UR32], [UR14], desc[UR18] ;  /* 0x000012200e0075b4 */ /* 0x0003e60008211000 */
[----:B------:R2:W-:Y:S01]  /*2080*/  UTMALDG.3D.MULTICAST.2CTA [UR8], [UR4], UR13, desc[UR18] ;  /* 0x00001208040073b4 */ /* 0x0005e2000821180d */
[----:B-1----:R-:W-:Y:S01]  /*2090*/  UIADD3 UR34, UPT, UPT, UR34, 0x40, URZ ;  /* 0x0000004022227890 */ /* 0x002fe2000fffe0ff */
[----:B--2---:R-:W-:Y:S01]  /*20a0*/  UMOV UR13, UR28 ;  /* 0x0000001c000d7c82 */ /* 0x004fe20008000000 */
[----:B------:R-:W-:Y:S01]  /*20b0*/  UMOV UR4, UR7 ;  /* 0x0000000700047c82 */ /* 0x000fe20008000000 */
[----:B------:R-:W-:Y:S09]  /*20c0*/  BRA.U UP2, `(.L_x_32) ;  /* 0xfffffffd02487547 */ /* 0x000ff2000b83ffff */
.L_x_26:
[----:B------:R-:W-:Y:S01]  /*20d0*/  ULEA UR4, UR7, UR6, 0x3 ;  /* 0x0000000607047291 */ /* 0x000fe2000f8e18ff */
[----:B-1-3--:R-:W-:Y:S01]  /*20e0*/  SHF.L.U32 R0, R12, 0x1f, RZ ;  /* 0x0000001f0c007819 */ /* 0x00afe200000006ff */
[----:B------:R-:W-:Y:S01]  /*20f0*/  @!P1 SYNCS.ARRIVE.TRANS64.A1T0 RZ, [UR6+0x1c8], RZ ;  /* 0x0001c8ffffff99a7 */ /* 0x000fe20008100006 */
[----:B------:R-:W-:-:S06]  /*2100*/  UISETP.GT.AND UP0, UPT, UR41, UR40, UPT ;  /* 0x000000282900728c */ /* 0x000fcc000bf04270 */
[----:B--2-4-:R1:W2:Y:S03]  /*2110*/  SYNCS.PHASECHK.TRANS64.TRYWAIT P0, [UR4+0xd0], R0 ;  /* 0x0000d000ff0075a7 */ /* 0x0142a60008001104 */
[----:B------:R-:W-:Y:S05]  /*2120*/  BRA.U !UP0, `(.L_x_33) ;  /* 0x0000000108c47547 */ /* 0x000fea000b800000 */
[----:B------:R-:W-:Y:S01]  /*2130*/  UIADD3 UR25, UPT, UPT, UR45, UR13, URZ ;  /* 0x0000000d2d197290 */ /* 0x000fe2000fffe0ff */
[----:B------:R-:W-:-:S11]  /*2140*/  UMOV UR4, UR7 ;  /* 0x0000000700047c82 */ /* 0x000fd60008000000 */
.L_x_39:
[----:B------:R-:W-:Y:S01]  /*2150*/  ULEA UR17, UR4, UR6, 0x3 ;  /* 0x0000000604117291 */ /* 0x000fe2000f8e18ff */
[----:B--2---:R-:W-:Y:S01]  /*2160*/  @P3 MOV R2, 0x4000 ;  /* 0x0000400000023802 */ /* 0x004fe20000000f00 */
[----:B--2-4-:R-:W-:Y:S10]  /*2170*/  @P0 BRA `(.L_x_34) ;  /* 0x00000000000c0947 */ /* 0x014ff40003800000 */
[----:B------:R-:W-:-:S04]  /*2180*/  SHF.L.U32 R3, R12, 0x1f, RZ ;  /* 0x0000001f0c037819 */ /* 0x000fc800000006ff */
[----:B------:R-:W2:Y:S02]  /*2190*/  SYNCS.PHASECHK.TRANS64.TRYWAIT P0, [UR17+0xd0], R3 ;  /* 0x0000d003ff0075a7 */ /* 0x000ea40008001111 */
[----:B--2---:R-:W-:Y:S05]  /*21a0*/  @!P0 BRA `(.L_x_35) ;  /* 0x0000006c00448947 */ /* 0x004fea0003800000 */
.L_x_34:
[----:B------:R2:W-:Y:S01]  /*21b0*/  @P3 SYNCS.ARRIVE.TRANS64 RZ, [UR17], R2 ;  /* 0x00000002ffff39a7 */ /* 0x0005e20008000011 */
[----:B------:R-:W-:-:S04]  /*21c0*/  ULOP3.LUT UR5, UR24, 0x2, URZ, 0xfc, !UPT ;  /* 0x0000000218057892 */ /* 0x000fc8000f8efcff */
[----:B------:R-:W-:-:S09]  /*21d0*/  UISETP.NE.AND UP0, UPT, UR5, 0x2, UPT ;  /* 0x000000020500788c */ /* 0x000fd2000bf05270 */
[----:B------:R-:W-:Y:S05]  /*21e0*/  BRA.U UP0, `(.L_x_36) ;  /* 0x0000000100047547 */ /* 0x000fea000b800000 */
[----:B------:R-:W-:Y:S05]  /*21f0*/  BPT.TRAP 0x1 ;  /* 0x000000040000795c */ /* 0x000fea0000300000 */
.L_x_36:
[----:B------:R-:W-:Y:S04]  /*2200*/  BSSY.RECONVERGENT B0, `(.L_x_37) ;  /* 0x0000003000007945 */ /* 0x000fe80003800200 */
[----:B------:R-:W-:Y:S05]  /*2210*/  @!P2 BRA `(.L_x_38) ;  /* 0x000000000004a947 */ /* 0x000fea0003800000 */
[----:B------:R-:W-:Y:S05]  /*2220*/  BPT.TRAP 0x1 ;  /* 0x000000040000795c */ /* 0x000fea0000300000 */
.L_x_38:
[----:B------:R-:W-:Y:S05]  /*2230*/  BSYNC.RECONVERGENT B0 ;  /* 0x0000000000007941 */ /* 0x000fea0003800200 */
.L_x_37:
        /* <DEDUP_REMOVED lines=10> */
[----:B------:R-:W-:Y:S01]  /*22e0*/  USHF.L.U32 UR18, UR13, 0x6, URZ ;  /* 0x000000060d127899 */ /* 0x000fe200080006ff */
[----:B-1----:R-:W-:Y:S01]  /*22f0*/  SHF.L.U32 R0, R12, 0x1f, RZ ;  /* 0x0000001f0c007819 */ /* 0x002fe200000006ff */
[----:B------:R-:W-:Y:S02]  /*2300*/  ULOP3.LUT UR17, UR17, 0xfefffff8, URZ, 0xc0, !UPT ;  /* 0xfefffff811117892 */ /* 0x000fe4000f8ec0ff */
[----:B------:R-:W-:Y:S01]  /*2310*/  UIADD3 UR16, UPT, UPT, UR6, 0x4400, UR16 ;  /* 0x0000440006107890 */ /* 0x000fe2000fffe010 */
[----:B------:R3:W4:Y:S01]  /*2320*/  SYNCS.PHASECHK.TRANS64.TRYWAIT P0, [UR5+0xd0], R0 ;  /* 0x0000d000ff0075a7 */ /* 0x0007220008001105 */
[----:B------:R-:W-:-:S02]  /*2330*/  UIADD3.X UR5, UPT, UPT, URZ, UR27, URZ, UP1, !UPT ;  /* 0x0000001bff057290 */ /* 0x000fc40008ffe4ff */
[----:B------:R-:W-:Y:S02]  /*2340*/  UIADD3 UR8, UPT, UPT, UR6, 0x1e400, UR8 ;  /* 0x0001e40006087890 */ /* 0x000fe4000fffe008 */
[----:B------:R-:W-:Y:S02]  /*2350*/  UPRMT UR21, URZ, 0x5410, UR22 ;  /* 0x00005410ff157896 */ /* 0x000fe40008000016 */
[----:B------:R-:W-:Y:S01]  /*2360*/  UIADD3.X UR15, UPT, UPT, URZ, UR27, URZ, UP0, !UPT ;  /* 0x0000001bff0f7290 */ /* 0x000fe200087fe4ff */
[----:B------:R-:W-:Y:S01]  /*2370*/  UMOV UR30, 0x0 ;  /* 0x00000000001e7882 */ /* 0x000fe20000000000 */
[----:B------:R-:W-:Y:S01]  /*2380*/  UMOV UR31, 0x10000000 ;  /* 0x10000000001f7882 */ /* 0x000fe20000000000 */
[----:B------:R-:W-:Y:S01]  /*2390*/  UMOV UR19, UR35 ;  /* 0x0000002300137c82 */ /* 0x000fe20008000000 */
[----:B------:R-:W-:Y:S01]  /*23a0*/  UMOV UR20, UR36 ;  /* 0x0000002400147c82 */ /* 0x000fe20008000000 */
[----:B------:R-:W-:Y:S01]  /*23b0*/  UMOV UR12, UR36 ;  /* 0x00000024000c7c82 */ /* 0x000fe20008000000 */
[----:B------:R-:W-:Y:S01]  /*23c0*/  UMOV UR9, UR17 ;  /* 0x0000001100097c82 */ /* 0x000fe20008000000 */
[----:B------:R-:W-:Y:S01]  /*23d0*/  UMOV UR10, UR18 ;  /* 0x00000012000a7c82 */ /* 0x000fe20008000000 */
[----:B------:R1:W-:Y:S01]  /*23e0*/  UTMALDG.3D.2CTA [UR16], [UR4], desc[UR30] ;  /* 0x00001e10040075b4 */ /* 0x0003e20008211000 */
[----:B------:R-:W-:-:S04]  /*23f0*/  UIADD3 UR13, UPT, UPT, UR13, 0x1, URZ ;  /* 0x000000010d0d7890 */ /* 0x000fc8000fffe0ff */
[----:B------:R-:W-:Y:S01]  /*2400*/  UISETP.NE.AND UP0, UPT, UR13, UR25, UPT ;  /* 0x000000190d00728c */ /* 0x000fe2000bf05270 */
[----:B------:R3:W-:Y:S01]  /*2410*/  UTMALDG.3D.MULTICAST.2CTA [UR8], [UR14], UR21, desc[UR30] ;  /* 0x00001e080e0073b4 */ /* 0x0007e20008211815 */
[----:B-1----:R-:W-:-:S07]  /*2420*/  UMOV UR4, UR7 ;  /* 0x0000000700047c82 */ /* 0x002fce0008000000 */
[----:B---3--:R-:W-:Y:S05]  /*2430*/  BRA.U UP0, `(.L_x_39) ;  /* 0xfffffffd00447547 */ /* 0x008fea000b83ffff */
.L_x_33:
[C---:B------:R-:W-:Y:S01]  /*2440*/  LEA R3, R11.reuse, UR6, 0x3 ;  /* 0x000000060b037c11 */ /* 0x040fe2000f8e18ff */
[----:B------:R-:W-:Y:S01]  /*2450*/  NOP ;  /* 0x0000000000007918 */ /* 0x000fe20000000000 */
[----:B-1----:R-:W-:Y:S02]  /*2460*/  SHF.L.U32 R0, R10, 0x1f, RZ ;  /* 0x0000001f0a007819 */ /* 0x002fe400000006ff */
[----:B------:R-:W-:Y:S02]  /*2470*/  LEA R5, R11, UR6, 0x4 ;  /* 0x000000060b057c11 */ /* 0x000fe4000f8e20ff */
[----:B--2-4-:R-:W1:Y:S02]  /*2480*/  SYNCS.PHASECHK.TRANS64.TRYWAIT P0, [R3+URZ+0x1d0], R0 ;  /* 0x0001d000030075a7 */ /* 0x014e6400080011ff */
[----:B-1----:R-:W-:Y:S05]  /*2490*/  @!P0 BRA `(.L_x_40) ;  /* 0x0000006800a08947 */ /* 0x002fea0003800000 */
.L_x_149:
[----:B------:R-:W2:Y:S01]  /*24a0*/  LDS.128 R4, [R5+0x260] ;  /* 0x0002600005047984 */ /* 0x000ea20000000c00 */
[----:B------:R-:W-:Y:S01]  /*24b0*/  UISETP.GE.AND UP0, UPT, UR42, 0x1, UPT ;  /* 0x000000012a00788c */ /* 0x000fe2000bf06270 */
[----:B------:R-:W-:Y:S01]  /*24c0*/  @!PT LDS RZ, [RZ] ;  /* 0x00000000fffff984 */ /* 0x000fe20000000800 */
[----:B------:R-:W-:Y:S01]  /*24d0*/  @!PT LDS RZ, [RZ] ;  /* 0x00000000fffff984 */ /* 0x000fe20000000800 */
[----:B------:R-:W-:Y:S01]  /*24e0*/  @!PT LDS RZ, [RZ] ;  /* 0x00000000fffff984 */ /* 0x000fe20000000800 */
[----:B------:R-:W-:Y:S01]  /*24f0*/  @!PT LDS RZ, [RZ] ;  /* 0x00000000fffff984 */ /* 0x000fe20000000800 */
[----:B------:R3:W-:Y:S06]  /*2500*/  MEMBAR.ALL.CTA ;  /* 0x0000000000007992 */ /* 0x0007ec0000008000 */
[----:B---3--:R-:W3:Y:S01]  /*2510*/  FENCE.VIEW.ASYNC.S ;  /* 0x00000000000073c6 */ /* 0x008ee20000000000 */
[----:B--2---:R-:W-:-:S13]  /*2520*/  LOP3.LUT P0, RZ, R6, 0x1, RZ, 0xc0, !PT ;  /* 0x0000000106ff7812 */ /* 0x004fda000780c0ff */
[----:B---3--:R-:W-:Y:S01]  /*2530*/  VOTEU.ANY UP1, P0 ;  /* 0x0000000000ff7886 */ /* 0x008fe20000020100 */
[----:B------:R-:W-:-:S13]  /*2540*/  PLOP3.LUT P0, PT, PT, PT, UP1, 0x80, 0x8 ;  /* 0x000000000008781c */ /* 0x000fda0003f0f018 */
[----:B-1----:R-:W-:Y:S02]  /*2550*/  @P0 LOP3.LUT R0, R5, 0xffff, RZ, 0xc0, !PT ;  /* 0x0000ffff05000812 */ /* 0x002fe400078ec0ff */
[----:B------:R-:W-:Y:S02]  /*2560*/  @P0 MOV R2, R4 ;  /* 0x0000000400020202 */ /* 0x000fe40000000f00 */
[----:B------:R-:W-:Y:S01]  /*2570*/  @P0 R2UR UR5, R0 ;  /* 0x00000000000502ca */ /* 0x000fe200000e0000 */
[----:B------:R-:W-:Y:S01]  /*2580*/  VIADD R0, R3, 0x1e0 ;  /* 0x000001e003007836 */ /* 0x000fe20000000000 */
[----:B------:R-:W-:Y:S02]  /*2590*/  @P0 SHF.R.U32.HI R4, RZ, 0x10, R5 ;  /* 0x00000010ff040819 */ /* 0x000fe40000011605 */
[----:B------:R-:W-:Y:S02]  /*25a0*/  @P0 R2UR UR8, R2 ;  /* 0x00000000020802ca */ /* 0x000fe400000e0000 */
[----:B------:R-:W-:-:S02]  /*25b0*/  PRMT R0, RZ, 0x654, R0 ;  /* 0x00000654ff007816 */ /* 0x000fc40000000000 */
[----:B------:R-:W-:Y:S02]  /*25c0*/  @P0 R2UR UR4, R4 ;  /* 0x00000000040402ca */ /* 0x000fe400000e0000 */
[----:B------:R1:W-:Y:S03]  /*25d0*/  SYNCS.ARRIVE.TRANS64.RED.A1T0 RZ, [R0+URZ], RZ ;  /* 0x000000ff00ff79a7 */ /* 0x0003e600081004ff */
[----:B------:R-:W-:-:S04]  /*25e0*/  @UP1 UMOV UR29, UR5 ;  /* 0x00000005001d1c82 */ /* 0x000fc80008000000 */
[----:B------:R-:W-:-:S04]  /*25f0*/  @UP1 UMOV UR37, UR8 ;  /* 0x0000000800251c82 */ /* 0x000fc80008000000 */
[----:B------:R-:W-:Y:S01]  /*2600*/  @UP1 UMOV UR36, UR4 ;  /* 0x0000000400241c82 */ /* 0x000fe20008000000 */
[----:B------:R-:W-:Y:S05]  /*2610*/  BRA.U !UP0, `(.L_x_41) ;  /* 0x0000000108d47547 */ /* 0x000fea000b800000 */
[----:B------:R-:W2:Y:S01]  /*2620*/  LDCU.128 UR12, c[0x0][0xb10] ;  /* 0x00016200ff0c77ac */ /* 0x000ea20008000c00 */
[----:B------:R-:W3:Y:S01]  /*2630*/  LDCU UR30, c[0x0][0xb20] ;  /* 0x00016400ff1e77ac */ /* 0x000ee20008000800 */
[----:B------:R-:W4:Y:S01]  /*2640*/  LDCU UR25, c[0x0][0xb0c] ;  /* 0x00016180ff1977ac */ /* 0x000f220008000800 */
[----:B------:R-:W1:Y:S01]  /*2650*/  LDCU.64 UR10, c[0x0][0xb28] ;  /* 0x00016500ff0a77ac */ /* 0x000e620008000a00 */
[----:B------:R-:W-:Y:S02]  /*2660*/  UISETP.NE.AND UP3, UPT, UR42, 0x1, UPT ;  /* 0x000000012a00788c */ /* 0x000fe4000bf65270 */
[----:B--2---:R-:W-:Y:S02]  /*2670*/  UIMAD.WIDE.U32 UR8, UR38, UR15, URZ ;  /* 0x0000000f260872a5 */ /* 0x004fe4000f8e00ff */
[----:B------:R-:W-:Y:S02]  /*2680*/  UIMAD.WIDE.U32 UR4, UR39, UR12, URZ ;  /* 0x0000000c270472a5 */ /* 0x000fe4000f8e00ff */
[----:B------:R-:W-:-:S02]  /*2690*/  UISETP.NE.AND UP0, UPT, UR14, 0x1, UPT ;  /* 0x000000010e00788c */ /* 0x000fc4000bf05270 */
[----:B------:R-:W-:Y:S01]  /*26a0*/  UIMAD.WIDE.U32 UR20, UR29, UR15, URZ ;  /* 0x0000000f1d1472a5 */ /* 0x000fe2000f8e00ff */
[----:B------:R-:W-:Y:S02]  /*26b0*/  UMOV UR8, UR9 ;  /* 0x0000000900087c82 */ /* 0x000fe40008000000 */
[----:B------:R-:W-:Y:S01]  /*26c0*/  UMOV UR4, UR5 ;  /* 0x0000000500047c82 */ /* 0x000fe20008000000 */
[----:B---3--:R-:W-:Y:S02]  /*26d0*/  USHF.R.U32.HI UR8, URZ, UR30, UR8 ;  /* 0x0000001eff087299 */ /* 0x008fe40008011608 */
[----:B----4-:R-:W-:Y:S02]  /*26e0*/  UISETP.NE.AND UP2, UPT, UR25, 0x1, UPT ;  /* 0x000000011900788c */ /* 0x010fe4000bf45270 */
[----:B------:R-:W-:Y:S02]  /*26f0*/  USHF.R.U32.HI UR4, URZ, UR13, UR4 ;  /* 0x0000000dff047299 */ /* 0x000fe40008011604 */
[----:B------:R-:W-:-:S02]  /*2700*/  USEL UR5, UR38, UR8, !UP0 ;  /* 0x0000000826057287 */ /* 0x000fc4000c000000 */
[----:B------:R-:W-:Y:S02]  /*2710*/  USEL UR8, UR39, UR4, !UP2 ;  /* 0x0000000427087287 */ /* 0x000fe4000d000000 */
[----:B-1----:R-:W-:Y:S01]  /*2720*/  UIMAD.WIDE.U32 UR16, UR5, UR10, URZ ;  /* 0x0000000a051072a5 */ /* 0x002fe2000f8e00ff */
[----:B------:R-:W-:Y:S01]  /*2730*/  UMOV UR4, UR21 ;  /* 0x0000001500047c82 */ /* 0x000fe20008000000 */
[----:B------:R-:W-:Y:S02]  /*2740*/  UIMAD.WIDE.U32 UR18, UR37, UR12, URZ ;  /* 0x0000000c251272a5 */ /* 0x000fe4000f8e00ff */
[----:B------:R-:W-:-:S03]  /*2750*/  UIMAD.WIDE.U32 UR20, UR8, UR10, URZ ;  /* 0x0000000a081472a5 */ /* 0x000fc6000f8e00ff */
[----:B------:R-:W-:Y:S01]  /*2760*/  UMOV UR16, UR17 ;  /* 0x0000001100107c82 */ /* 0x000fe20008000000 */
[----:B------:R-:W-:Y:S02]  /*2770*/  USHF.R.U32.HI UR4, URZ, UR30, UR4 ;  /* 0x0000001eff047299 */ /* 0x000fe40008011604 */
[----:B------:R-:W-:Y:S01]  /*2780*/  @UP3 USHF.R.U32.HI UR5, URZ, UR11, UR16 ;  /* 0x0000000bff053299 */ /* 0x000fe20008011610 */
[----:B------:R-:W-:Y:S01]  /*2790*/  UMOV UR18, UR19 ;  /* 0x0000001300127c82 */ /* 0x000fe20008000000 */
[----:B------:R-:W-:Y:S01]  /*27a0*/  UMOV UR20, UR21 ;  /* 0x0000001500147c82 */ /* 0x000fe20008000000 */
[----:B------:R-:W-:Y:S02]  /*27b0*/  USHF.R.U32.HI UR13, URZ, UR13, UR18 ;  /* 0x0000000dff0d7299 */ /* 0x000fe40008011612 */
[----:B------:R-:W-:Y:S02]  /*27c0*/  USEL UR4, UR29, UR4, !UP0 ;  /* 0x000000041d047287 */ /* 0x000fe4000c000000 */
[----:B------:R-:W-:-:S02]  /*27d0*/  @UP3 USHF.R.U32.HI UR8, URZ, UR11, UR20 ;  /* 0x0000000bff083299 */ /* 0x000fc40008011614 */
[----:B------:R-:W-:Y:S02]  /*27e0*/  UIMAD UR9, UR42, UR5, URZ ;  /* 0x000000052a0972a4 */ /* 0x000fe4000f8e02ff */
[----:B------:R-:W-:Y:S02]  /*27f0*/  USEL UR5, UR37, UR13, !UP2 ;  /* 0x0000000d25057287 */ /* 0x000fe4000d000000 */
[----:B------:R-:W-:Y:S02]  /*2800*/  UIMAD UR12, UR42, UR8, URZ ;  /* 0x000000082a0c72a4 */ /* 0x000fe4000f8e02ff */
[----:B------:R-:W-:Y:S02]  /*2810*/  UISETP.GE.AND UP0, UPT, UR4, UR9, UPT ;  /* 0x000000090400728c */ /* 0x000fe4000bf06270 */
[----:B------:R-:W-:Y:S02]  /*2820*/  UIMAD.WIDE.U32 UR16, UR4, UR10, URZ ;  /* 0x0000000a041072a5 */ /* 0x000fe4000f8e00ff */
[----:B------:R-:W-:-:S02]  /*2830*/  UISETP.GE.OR UP0, UPT, UR5, UR12, UP0 ;  /* 0x0000000c0500728c */ /* 0x000fc40008706670 */
        /* <DEDUP_REMOVED lines=19> */
.L_x_41:
[----:B------:R-:W2:Y:S02]  /*2970*/  LDCU UR4, c[0x0][0xb30] ;  /* 0x00016600ff0477ac */ /* 0x000ea40008000800 */
[----:B--2---:R-:W-:-:S09]  /*2980*/  UISETP.NE.AND UP0, UPT, UR4, 0x1, UPT ;  /* 0x000000010400788c */ /* 0x004fd2000bf05270 */
[----:B------:R-:W-:Y:S05]  /*2990*/  BRA.U UP0, `(.L_x_42) ;  /* 0x0000000100447547 */ /* 0x000fea000b800000 */
[----:B------:R-:W2:Y:S01]  /*29a0*/  LDCU.128 UR12, c[0x0][0xb10] ;  /* 0x00016200ff0c77ac */ /* 0x000ea20008000c00 */
[----:B------:R-:W3:Y:S01]  /*29b0*/  LDCU UR10, c[0x0][0xb0c] ;  /* 0x00016180ff0a77ac */ /* 0x000ee20008000800 */
[----:B------:R-:W4:Y:S01]  /*29c0*/  LDCU UR11, c[0x0][0xb20] ;  /* 0x00016400ff0b77ac */ /* 0x000f220008000800 */
[----:B--2---:R-:W-:Y:S02]  /*29d0*/  UIMAD.WIDE.U32 UR8, UR37, UR12, URZ ;  /* 0x0000000c250872a5 */ /* 0x004fe4000f8e00ff */
[----:B------:R-:W-:Y:S02]  /*29e0*/  UIMAD.WIDE.U32 UR4, UR29, UR15, URZ ;  /* 0x0000000f1d0472a5 */ /* 0x000fe4000f8e00ff */
[----:B---3--:R-:W-:Y:S02]  /*29f0*/  UISETP.NE.AND UP2, UPT, UR10, 0x1, UPT ;  /* 0x000000010a00788c */ /* 0x008fe4000bf45270 */
[----:B------:R-:W-:Y:S01]  /*2a00*/  UISETP.NE.AND UP0, UPT, UR14, 0x1, UPT ;  /* 0x000000010e00788c */ /* 0x000fe2000bf05270 */
[----:B------:R-:W-:-:S02]  /*2a10*/  UMOV UR8, UR9 ;  /* 0x0000000900087c82 */ /* 0x000fc40008000000 */
[----:B------:R-:W-:Y:S01]  /*2a20*/  UMOV UR4, UR5 ;  /* 0x0000000500047c82 */ /* 0x000fe20008000000 */
[----:B------:R-:W-:Y:S02]  /*2a30*/  USHF.R.U32.HI UR13, URZ, UR13, UR8 ;  /* 0x0000000dff0d7299 */ /* 0x000fe40008011608 */
[----:B----4-:R-:W-:Y:S02]  /*2a40*/  USHF.R.U32.HI UR4, URZ, UR11, UR4 ;  /* 0x0000000bff047299 */ /* 0x010fe40008011604 */
[----:B------:R-:W-:Y:S02]  /*2a50*/  USEL UR5, UR37, UR13, !UP2 ;  /* 0x0000000d25057287 */ /* 0x000fe4000d000000 */
[----:B------:R-:W-:-:S04]  /*2a60*/  USEL UR4, UR29, UR4, !UP0 ;  /* 0x000000041d047287 */ /* 0x000fc8000c000000 */
[----:B------:R-:W-:Y:S02]  /*2a70*/  UIADD3 UR8, UPT, UPT, UR5, -UR4, URZ ;  /* 0x8000000405087290 */ /* 0x000fe4000fffe0ff */
[----:B------:R-:W-:Y:S02]  /*2a80*/  UIADD3 UR4, UPT, UPT, -UR5, UR4, URZ ;  /* 0x0000000405047290 */ /* 0x000fe4000fffe1ff */
[----:B------:R-:W-:Y:S02]  /*2a90*/  UIMAD UR29, UR8, UR14, UR29 ;  /* 0x0000000e081d72a4 */ /* 0x000fe4000f8e021d */
[----:B------:R-:W-:-:S12]  /*2aa0*/  UIMAD UR37, UR4, UR10, UR37 ;  /* 0x0000000a042572a4 */ /* 0x000fd8000f8e0225 */
.L_x_42:
[----:B------:R-:W-:Y:S01]  /*2ab0*/  VIADD R11, R11, 0x1 ;  /* 0x000000010b0b7836 */ /* 0x000fe20000000000 */
[----:B------:R-:W-:Y:S01]  /*2ac0*/  R2UR UR4, R88 ;  /* 0x00000000580472ca */ /* 0x000fe200000e0000 */
[----:B------:R-:W-:Y:S01]  /*2ad0*/  UIADD3 UR30, UPT, UPT, UR37, UR63, URZ ;  /* 0x0000003f251e7290 */ /* 0x000fe2000fffe0ff */
[----:B------:R-:W-:Y:S02]  /*2ae0*/  PLOP3.LUT P1, PT, PT, PT, PT, 0x80, 0x8 ;  /* 0x000000000008781c */ /* 0x000fe40003f2f070 */
[----:B------:R-:W-:-:S04]  /*2af0*/  ISETP.NE.AND P0, PT, R11, 0x2, PT ;  /* 0x000000020b00780c */ /* 0x000fc80003f05270 */
[----:B------:R-:W-:Y:S02]  /*2b00*/  SEL R3, RZ, 0x1, P0 ;  /* 0x00000001ff037807 */ /* 0x000fe40000000000 */
[----:B------:R-:W-:Y:S02]  /*2b10*/  SEL R11, R11, RZ, P0 ;  /* 0x000000ff0b0b7207 */ /* 0x000fe40000000000 */
[----:B------:R-:W-:Y:S01]  /*2b20*/  LOP3.LUT R10, R10, R3, RZ, 0x3c, !PT ;  /* 0x000000030a0a7212 */ /* 0x000fe200078e3cff */
[----:B------:R-:W-:Y:S01]  /*2b30*/  UIADD3 UR31, UPT, UPT, UR29, UR4, URZ ;  /* 0x000000041d1f7290 */ /* 0x000fe2000fffe0ff */
[----:B------:R-:W-:Y:S11]  /*2b40*/  BRA.U UP1, `(.L_x_43) ;  /* 0xfffffff1012c7547 */ /* 0x000ff6000b83ffff */
[----:B------:R-:W-:Y:S01]  /*2b50*/  UIADD3 UR8, UPT, UPT, UR6, 0xd0, URZ ;  /* 0x000000d006087890 */ /* 0x000fe2000fffe0ff */
[----:B------:R-:W-:-:S03]  /*2b60*/  SHF.L.U32 R3, R12, 0x1f, RZ ;  /* 0x0000001f0c037819 */ /* 0x000fc600000006ff */
[----:B------:R-:W-:-:S09]  /*2b70*/  ULEA UR4, UR7, UR8, 0x3 ;  /* 0x0000000807047291 */ /* 0x000fd2000f8e18ff */
[----:B------:R-:W2:Y:S02]  /*2b80*/  SYNCS.PHASECHK.TRANS64.TRYWAIT P0, [UR4], R3 ;  /* 0x00000003ff0075a7 */ /* 0x000ea40008001104 */
[----:B--2---:R-:W-:Y:S05]  /*2b90*/  @!P0 BRA `(.L_x_44) ;  /* 0x0000006000f48947 */ /* 0x004fea0003800000 */
.L_x_151:
[----:B------:R-:W-:-:S04]  /*2ba0*/  UIADD3 UR4, UPT, UPT, UR7, 0x1, URZ ;  /* 0x0000000107047890 */ /* 0x000fc8000fffe0ff */
[----:B------:R-:W-:-:S04]  /*2bb0*/  UISETP.NE.AND UP0, UPT, UR4, 0x1a, UPT ;  /* 0x0000001a0400788c */ /* 0x000fc8000bf05270 */
[----:B------:R-:W-:Y:S02]  /*2bc0*/  USEL UR6, URZ, 0x1, UP0 ;  /* 0x00000001ff067887 */ /* 0x000fe40008000000 */
[----:B------:R-:W-:-:S04]  /*2bd0*/  USEL UR4, UR4, URZ, UP0 ;  /* 0x000000ff04047287 */ /* 0x000fc80008000000 */
[----:B------:R-:W-:Y:S01]  /*2be0*/  ULEA UR5, UR4, UR8, 0x3 ;  /* 0x0000000804057291 */ /* 0x000fe2000f8e18ff */
[----:B------:R-:W-:-:S04]  /*2bf0*/  LOP3.LUT R2, R12, UR6, RZ, 0x3c, !PT ;  /* 0x000000060c027c12 */ /* 0x000fc8000f8e3cff */
[----:B-1----:R-:W-:-:S04]  /*2c00*/  SHF.L.U32 R3, R2, 0x1f, RZ ;  /* 0x0000001f02037819 */ /* 0x002fc800000006ff */
[----:B------:R-:W1:Y:S02]  /*2c10*/  SYNCS.PHASECHK.TRANS64.TRYWAIT P0, [UR5], R3 ;  /* 0x00000003ff0075a7 */ /* 0x000e640008001105 */
[----:B-1----:R-:W-:Y:S05]  /*2c20*/  @!P0 BRA `(.L_x_45) ;  /* 0x0000006000e88947 */ /* 0x002fea0003800000 */
.L_x_153:
        /* <DEDUP_REMOVED lines=9> */
.L_x_155:
        /* <DEDUP_REMOVED lines=9> */
.L_x_157:
        /* <DEDUP_REMOVED lines=9> */
.L_x_159:
        /* <DEDUP_REMOVED lines=9> */
.L_x_161:
        /* <DEDUP_REMOVED lines=9> */
.L_x_163:
        /* <DEDUP_REMOVED lines=9> */
.L_x_165:
        /* <DEDUP_REMOVED lines=9> */
.L_x_167:
        /* <DEDUP_REMOVED lines=9> */
.L_x_169:
        /* <DEDUP_REMOVED lines=9> */
.L_x_171:
        /* <DEDUP_REMOVED lines=9> */
.L_x_173:
        /* <DEDUP_REMOVED lines=9> */
.L_x_175:
        /* <DEDUP_REMOVED lines=9> */
.L_x_177:
        /* <DEDUP_REMOVED lines=9> */
.L_x_179:
        /* <DEDUP_REMOVED lines=9> */
.L_x_181:
        /* <DEDUP_REMOVED lines=9> */
.L_x_183:
        /* <DEDUP_REMOVED lines=9> */
.L_x_185:
        /* <DEDUP_REMOVED lines=9> */
.L_x_187:
        /* <DEDUP_REMOVED lines=9> */
.L_x_189:
        /* <DEDUP_REMOVED lines=9> */
.L_x_191:
        /* <DEDUP_REMOVED lines=9> */
.L_x_193:
        /* <DEDUP_REMOVED lines=9> */
.L_x_195:
        /* <DEDUP_REMOVED lines=9> */
.L_x_197:
        /* <DEDUP_REMOVED lines=9> */
.L_x_199:
[----:B------:R-:W-:-:S04]  /*3920*/  UIADD3 UR4, UPT, UPT, UR4, 0x1, URZ ;  /* 0x0000000104047890 */ /* 0x000fc8000fffe0ff */
[----:B------:R-:W-:-:S04]  /*3930*/  UISETP.NE.AND UP0, UPT, UR4, 0x1a, UPT ;  /* 0x0000001a0400788c */ /* 0x000fc8000bf05270 */
[----:B------:R-:W-:Y:S02]  /*3940*/  USEL UR5, URZ, 0x1, UP0 ;  /* 0x00000001ff057887 */ /* 0x000fe40008000000 */
[----:B------:R-:W-:-:S04]  /*3950*/  USEL UR4, UR4, URZ, UP0 ;  /* 0x000000ff04047287 */ /* 0x000fc80008000000 */
[----:B------:R-:W-:Y:S01]  /*3960*/  ULEA UR4, UR4, UR8, 0x3 ;  /* 0x0000000804047291 */ /* 0x000fe2000f8e18ff */
[----:B-1----:R-:W-:-:S04]  /*3970*/  LOP3.LUT R3, R2, UR5, RZ, 0x3c, !PT ;  /* 0x0000000502037c12 */ /* 0x002fc8000f8e3cff */
[----:B------:R-:W-:Y:S01]  /*3980*/  SHF.L.U32 R3, R3, 0x1f, RZ ;  /* 0x0000001f03037819 */ /* 0x000fe200000006ff */
[----:B------:R-:W-:-:S07]  /*3990*/  IMAD.U32 R0, RZ, RZ, UR4 ;  /* 0x00000004ff007e24 */ /* 0x000fce000f8e00ff */
.L_x_69:
[----:B-1----:R1:W2:Y:S02]  /*39a0*/  SYNCS.PHASECHK.TRANS64.TRYWAIT P0, [R0+URZ], R3 ;  /* 0x00000003000075a7 */ /* 0x0022a400080011ff */
[----:B--2---:R-:W-:Y:S05]  /*39b0*/  @!P0 NANOSLEEP.SYNCS 0x989680 ;  /* 0x009896800000895d */ /* 0x004fea0003900000 */
[----:B------:R-:W2:Y:S02]  /*39c0*/  @!P0 SYNCS.PHASECHK.TRANS64 P0, [R0+URZ], R3 ;  /* 0x00000003000085a7 */ /* 0x000ea400080010ff */
[----:B--2---:R-:W-:Y:S05]  /*39d0*/  @P0 EXIT ;  /* 0x000000000000094d */ /* 0x004fea0003800000 */
[----:B------:R-:W-:Y:S05]  /*39e0*/  BRA `(.L_x_69) ;  /* 0xfffffffc00ec7947 */ /* 0x000fea000383ffff */
.L_x_23:
[----:B------:R-:W-:-:S04]  /*39f0*/  UISETP.NE.AND UP0, UPT, UR46, URZ, UPT ;  /* 0x000000ff2e00728c */ /* 0x000fc8000bf05270 */
[----:B------:R-:W-:-:S09]  /*3a00*/  UISETP.NE.OR UP0, UPT, UR18, 0x1, UP0 ;  /* 0x000000011200788c */ /* 0x000fd20008705670 */
[----:B------:R-:W-:Y:S05]  /*3a10*/  BRA.U UP0, `(.L_x_70) ;  /* 0x0000000500487547 */ /* 0x000fea000b800000 */
[----:B------:R-:W-:Y:S01]  /*3a20*/  ISETP.GE.U32.AND P2, PT, R0, 0x4, PT ;  /* 0x000000040000780c */ /* 0x000fe20003f46070 */
[----:B------:R-:W-:Y:S01]  /*3a30*/  IMAD.MOV.U32 R12, RZ, RZ, 0x1 ;  /* 0x00000001ff0c7424 */ /* 0x000fe200078e00ff */
[----:B------:R-:W-:Y:S02]  /*3a40*/  CS2R R10, SRZ ;  /* 0x00000000000a7805 */ /* 0x000fe4000001ff00 */
[----:B------:R-:W-:Y:S01]  /*3a50*/  CS2R R8, SRZ ;  /* 0x0000000000087805 */ /* 0x000fe2000001ff00 */
[----:B------:R-:W-:Y:S01]  /*3a60*/  UMOV UR6, 0x400 ;  /* 0x0000040000067882 */ /* 0x000fe20000000000 */
[----:B------:R-:W-:Y:S01]  /*3a70*/  UMOV UR5, URZ ;  /* 0x000000ff00057c82 */ /* 0x000fe20008000000 */
[----:B------:R-:W-:-:S12]  /*3a80*/  ULEA UR6, UR46, UR6, 0x18 ;  /* 0x000000062e067291 */ /* 0x000fd8000f8ec0ff */
.L_x_74:
[----:B------:R-:W-:Y:S02]  /*3a90*/  LEA R2, R8, UR6, 0x3 ;  /* 0x0000000608027c11 */ /* 0x000fe4000f8e18ff */
[----:B------:R-:W-:-:S03]  /*3aa0*/  SHF.L.U32 R5, R9, 0x1f, RZ ;  /* 0x0000001f09057819 */ /* 0x000fc600000006ff */
[----:B------:R-:W-:Y:S01]  /*3ab0*/  VIADD R4, R2, 0x240 ;  /* 0x0000024002047836 */ /* 0x000fe20000000000 */
[----:B------:R-:W2:Y:S02]  /*3ac0*/  SYNCS.PHASECHK.TRANS64.TRYWAIT P0, [R2+URZ+0x230], R5 ;  /* 0x00023005020075a7 */ /* 0x000ea400080011ff */
[----:B--2---:R-:W-:Y:S05]  /*3ad0*/  @!P0 BRA `(.L_x_71) ;  /* 0x0000005c007c8947 */ /* 0x004fea0003800000 */
.L_x_200:
[----:B------:R-:W-:Y:S01]  /*3ae0*/  ULEA UR4, UR5, UR6, 0x3 ;  /* 0x0000000605047291 */ /* 0x000fe2000f8e18ff */
[----:B------:R-:W-:Y:S02]  /*3af0*/  PRMT R4, RZ, 0x654, R4 ;  /* 0x00000654ff047816 */ /* 0x000fe40000000004 */
[----:B--2---:R-:W-:Y:S01]  /*3b00*/  SHF.L.U32 R5, R12, 0x1f, RZ ;  /* 0x0000001f0c057819 */ /* 0x004fe200000006ff */
[----:B------:R-:W-:Y:S01]  /*3b10*/  UIADD3 UR7, UPT, UPT, UR4, 0x1d0, URZ ;  /* 0x000001d004077890 */ /* 0x000fe2000fffe0ff */
[----:B------:R2:W-:Y:S05]  /*3b20*/  SYNCS.ARRIVE.TRANS64.RED.A1T0 RZ, [R4+URZ], RZ ;  /* 0x000000ff04ff79a7 */ /* 0x0005ea00081004ff */
[----:B------:R-:W-:Y:S01]  /*3b30*/  IMAD.U32 R7, RZ, RZ, UR7 ;  /* 0x00000007ff077e24 */ /* 0x000fe2000f8e00ff */
[----:B------:R-:W3:Y:S04]  /*3b40*/  SYNCS.PHASECHK.TRANS64.TRYWAIT P0, [UR4+0x1e0], R5 ;  /* 0x0001e005ff0075a7 */ /* 0x000ee80008001104 */
[----:B------:R-:W-:Y:S01]  /*3b50*/  PRMT R6, R0, 0x654, R7 ;  /* 0x0000065400067816 */ /* 0x000fe20000000007 */
[----:B--2---:R-:W-:Y:S01]  /*3b60*/  @!P2 IMAD.MOV.U32 R4, RZ, RZ, 0x10 ;  /* 0x00000010ff04a424 */ /* 0x004fe200078e00ff */
[----:B---3--:R-:W-:Y:S06]  /*3b70*/  @!P0 BRA `(.L_x_72) ;  /* 0x0000005c00688947 */ /* 0x008fec0003800000 */
.L_x_202:
[----:B------:R-:W-:Y:S01]  /*3b80*/  ULEA UR8, UR5, UR6, 0x4 ;  /* 0x0000000605087291 */ /* 0x000fe2000f8e20ff */
[----:B------:R-:W-:Y:S01]  /*3b90*/  SEL R3, R6, R3, !P2 ;  /* 0x0000000306037207 */ /* 0x000fe20005000000 */
[----:B------:R-:W-:Y:S01]  /*3ba0*/  UIADD3 UR9, UPT, UPT, UR4, 0x1d0, URZ ;  /* 0x000001d004097890 */ /* 0x000fe2000fffe0ff */
[----:B--2---:R-:W-:Y:S01]  /*3bb0*/  LEA R2, R11, UR6, 0x3 ;  /* 0x000000060b027c11 */ /* 0x004fe2000f8e18ff */
[----:B------:R-:W-:Y:S01]  /*3bc0*/  UIADD3 UR8, UPT, UPT, UR8, 0x260, URZ ;  /* 0x0000026008087890 */ /* 0x000fe2000fffe0ff */
[----:B------:R-:W-:Y:S01]  /*3bd0*/  SHF.L.U32 R5, R10, 0x1f, RZ ;  /* 0x0000001f0a057819 */ /* 0x000fe200000006ff */
[----:B------:R2:W-:Y:S01]  /*3be0*/  @!P2 SYNCS.ARRIVE.TRANS64.RED RZ, [R3+URZ], R4 ;  /* 0x0000000403ffa9a7 */ /* 0x0005e200080004ff */
[----:B------:R-:W-:Y:S01]  /*3bf0*/  UIADD3 UR4, UPT, UPT, UR5, 0x1, URZ ;  /* 0x0000000105047890 */ /* 0x000fe2000fffe0ff */
[----:B------:R-:W-:-:S03]  /*3c00*/  VIADD R8, R8, 0x1 ;  /* 0x0000000108087836 */ /* 0x000fc60000000000 */
[----:B------:R-:W-:Y:S02]  /*3c10*/  UISETP.NE.AND UP0, UPT, UR4, 0x2, UPT ;  /* 0x000000020400788c */ /* 0x000fe4000bf05270 */
[----:B------:R-:W-:Y:S06]  /*3c20*/  UGETNEXTWORKID.BROADCAST [UR8], [UR9] ;  /* 0x00000000080073ca */ /* 0x000fec0008000100 */
[----:B------:R-:W-:Y:S01]  /*3c30*/  USEL UR7, URZ, 0x1, UP0 ;  /* 0x00000001ff077887 */ /* 0x000fe20008000000 */
[----:B------:R-:W-:Y:S01]  /*3c40*/  ISETP.NE.AND P0, PT, R8, 0x2, PT ;  /* 0x000000020800780c */ /* 0x000fe20003f05270 */
[----:B------:R-:W-:Y:S01]  /*3c50*/  USEL UR5, UR4, URZ, UP0 ;  /* 0x000000ff04057287 */ /* 0x000fe20008000000 */
[----:B------:R-:W3:Y:S03]  /*3c60*/  SYNCS.PHASECHK.TRANS64.TRYWAIT P1, [R2+URZ+0x1d0], R5 ;  /* 0x0001d005020075a7 */ /* 0x000ee600080211ff */
[----:B------:R-:W-:Y:S01]  /*3c70*/  LOP3.LUT R12, R12, UR7, RZ, 0x3c, !PT ;  /* 0x000000070c0c7c12 */ /* 0x000fe2000f8e3cff */
[----:B--23--:R-:W-:Y:S07]  /*3c80*/  @!P1 BRA `(.L_x_73) ;  /* 0x0000005c003c9947 */ /* 0x00cfee0003800000 */
.L_x_203:
[C---:B------:R-:W-:Y:S01]  /*3c90*/  LEA R4, R11.reuse, UR6, 0x4 ;  /* 0x000000060b047c11 */ /* 0x040fe2000f8e20ff */
[----:B--2---:R-:W-:Y:S01]  /*3ca0*/  VIADD R2, R2, 0x1e0 ;  /* 0x000001e002027836 */ /* 0x004fe20000000000 */
[----:B------:R-:W-:Y:S01]  /*3cb0*/  SEL R8, R8, RZ, P0 ;  /* 0x000000ff08087207 */ /* 0x000fe20000000000 */
[----:B------:R-:W-:-:S03]  /*3cc0*/  VIADD R11, R11, 0x1 ;  /* 0x000000010b0b7836 */ /* 0x000fc60000000000 */
[----:B------:R-:W2:Y:S01]  /*3cd0*/  LDS.128 R4, [R4+0x260] ;  /* 0x0002600004047984 */ /* 0x000ea20000000c00 */
[----:B------:R-:W-:Y:S02]  /*3ce0*/  PRMT R2, RZ, 0x654, R2 ;  /* 0x00000654ff027816 */ /* 0x000fe40000000002 */
[C---:B------:R-:W-:Y:S01]  /*3cf0*/  ISETP.NE.AND P1, PT, R11.reuse, 0x2, PT ;  /* 0x000000020b00780c */ /* 0x040fe20003f25270 */
[----:B------:R-:W-:Y:S01]  /*3d00*/  @!PT LDS RZ, [RZ] ;  /* 0x00000000fffff984 */ /* 0x000fe20000000800 */
[----:B------:R-:W-:Y:S01]  /*3d10*/  @!PT LDS RZ, [RZ] ;  /* 0x00000000fffff984 */ /* 0x000fe20000000800 */
[----:B------:R-:W-:Y:S01]  /*3d20*/  @!PT LDS RZ, [RZ] ;  /* 0x00000000fffff984 */ /* 0x000fe20000000800 */
[----:B------:R-:W-:Y:S01]  /*3d30*/  @!PT LDS RZ, [RZ] ;  /* 0x00000000fffff984 */ /* 0x000fe20000000800 */
[----:B------:R3:W-:Y:S06]  /*3d40*/  MEMBAR.ALL.CTA ;  /* 0x0000000000007992 */ /* 0x0007ec0000008000 */
[----:B---3--:R-:W3:Y:S01]  /*3d50*/  FENCE.VIEW.ASYNC.S ;  /* 0x00000000000073c6 */ /* 0x008ee20000000000 */
[----:B------:R-:W-:Y:S01]  /*3d60*/  SEL R11, R11, RZ, P1 ;  /* 0x000000ff0b0b7207 */ /* 0x000fe20000800000 */
[----:B---3--:R3:W-:Y:S01]  /*3d70*/  SYNCS.ARRIVE.TRANS64.RED.A1T0 RZ, [R2+URZ], RZ ;  /* 0x000000ff02ff79a7 */ /* 0x0087e200081004ff */
[----:B--2---:R-:W-:-:S02]  /*3d80*/  LOP3.LUT P3, RZ, R6, 0x1, RZ, 0xc0, !PT ;  /* 0x0000000106ff7812 */ /* 0x004fc4000786c0ff */
[----:B------:R-:W-:-:S04]  /*3d90*/  SEL R5, RZ, 0x1, P1 ;  /* 0x00000001ff057807 */ /* 0x000fc80000800000 */
[----:B------:R-:W-:Y:S02]  /*3da0*/  LOP3.LUT R10, R10, R5, RZ, 0x3c, !PT ;  /* 0x000000050a0a7212 */ /* 0x000fe400078e3cff */
[----:B---3--:R-:W-:-:S04]  /*3db0*/  SEL R2, RZ, 0x1, P0 ;  /* 0x00000001ff027807 */ /* 0x008fc80000000000 */
[----:B------:R-:W-:Y:S01]  /*3dc0*/  LOP3.LUT R9, R9, R2, RZ, 0x3c, !PT ;  /* 0x0000000209097212 */ /* 0x000fe200078e3cff */
[----:B------:R-:W-:Y:S06]  /*3dd0*/  @P3 BRA `(.L_x_74) ;  /* 0xfffffffc002c3947 */ /* 0x000fec000383ffff */
[----:B------:R-:W-:Y:S01]  /*3de0*/  ULEA UR4, UR5, UR6, 0x3 ;  /* 0x0000000605047291 */ /* 0x000fe2000f8e18ff */
[----:B------:R-:W-:-:S08]  /*3df0*/  SHF.L.U32 R3, R12, 0x1f, RZ ;  /* 0x0000001f0c037819 */ /* 0x000fd000000006ff */
[----:B------:R-:W2:Y:S02]  /*3e00*/  SYNCS.PHASECHK.TRANS64 P0, [UR4+0x1e0], R3 ;  /* 0x0001e003ff0075a7 */ /* 0x000ea40008001004 */
[----:B--2---:R-:W-:Y:S05]  /*3e10*/  @P0 BRA `(.L_x_75) ;  /* 0x0000000000080947 */ /* 0x004fea0003800000 */
[----:B------:R-:W2:Y:S02]  /*3e20*/  SYNCS.PHASECHK.TRANS64.TRYWAIT P0, [UR4+0x1e0], R3 ;  /* 0x0001e003ff0075a7 */ /* 0x000ea40008001104 */
[----:B--2---:R-:W-:Y:S05]  /*3e30*/  @!P0 BRA `(.L_x_76) ;  /* 0x0000005800e48947 */ /* 0x004fea0003800000 */
.L_x_75:
[----:B------:R-:W-:-:S04]  /*3e40*/  UIADD3 UR7, UPT, UPT, UR5, 0x1, URZ ;  /* 0x0000000105077890 */ /* 0x000fc8000fffe0ff */
[----:B------:R-:W-:-:S04]  /*3e50*/  UISETP.NE.AND UP0, UPT, UR7, 0x2, UPT ;  /* 0x000000020700788c */ /* 0x000fc8000bf05270 */
[----:B------:R-:W-:Y:S02]  /*3e60*/  USEL UR8, URZ, 0x1, UP0 ;  /* 0x00000001ff087887 */ /* 0x000fe40008000000 */
[----:B------:R-:W-:-:S04]  /*3e70*/  USEL UR7, UR7, URZ, UP0 ;  /* 0x000000ff07077287 */ /* 0x000fc80008000000 */
[----:B------:R-:W-:Y:S01]  /*3e80*/  ULEA UR7, UR7, UR6, 0x3 ;  /* 0x0000000607077291 */ /* 0x000fe2000f8e18ff */
[----:B--2---:R-:W-:-:S04]  /*3e90*/  LOP3.LUT R3, R12, UR8, RZ, 0x3c, !PT ;  /* 0x000000080c037c12 */ /* 0x004fc8000f8e3cff */
[----:B------:R-:W-:-:S04]  /*3ea0*/  SHF.L.U32 R0, R3, 0x1f, RZ ;  /* 0x0000001f03007819 */ /* 0x000fc800000006ff */
[----:B------:R-:W2:Y:S02]  /*3eb0*/  SYNCS.PHASECHK.TRANS64 P0, [UR7+0x1e0], R0 ;  /* 0x0001e000ff0075a7 */ /* 0x000ea40008001007 */
[----:B-12---:R-:W-:Y:S05]  /*3ec0*/  @P0 EXIT ;  /* 0x000000000000094d */ /* 0x006fea0003800000 */
[----:B------:R-:W-:Y:S02]  /*3ed0*/  SHF.L.U32 R3, R3, 0x1f, RZ ;  /* 0x0000001f03037819 */ /* 0x000fe400000006ff */
[----:B------:R-:W-:-:S07]  /*3ee0*/  MOV R0, UR7 ;  /* 0x0000000700007c02 */ /* 0x000fce0008000f00 */
.L_x_77:
[----:B-1----:R1:W2:Y:S02]  /*3ef0*/  SYNCS.PHASECHK.TRANS64.TRYWAIT P0, [R0+URZ+0x1e0], R3 ;  /* 0x0001e003000075a7 */ /* 0x0022a400080011ff */
[----:B--2---:R-:W-:Y:S05]  /*3f00*/  @!P0 NANOSLEEP.SYNCS 0x989680 ;  /* 0x009896800000895d */ /* 0x004fea0003900000 */
[----:B------:R-:W2:Y:S02]  /*3f10*/  @!P0 SYNCS.PHASECHK.TRANS64 P0, [R0+URZ+0x1e0], R3 ;  /* 0x0001e003000085a7 */ /* 0x000ea400080010ff */
[----:B--2---:R-:W-:Y:S05]  /*3f20*/  @P0 EXIT ;  /* 0x000000000000094d */ /* 0x004fea0003800000 */
[----:B------:R-:W-:Y:S05]  /*3f30*/  BRA `(.L_x_77) ;  /* 0xfffffffc00ec7947 */ /* 0x000fea000383ffff */
.L_x_70:
[----:B------:R-:W-:Y:S05]  /*3f40*/  BRA.U UP5, `(.L_x_78) ;  /* 0x0000001105a07547 */ /* 0x000fea000b800000 */
[----:B------:R-:W-:Y:S01]  /*3f50*/  UMOV UR4, 0x40 ;  /* 0x0000004000047882 */ /* 0x000fe20000000000 */
[----:B------:R-:W-:Y:S01]  /*3f60*/  NOP ;  /* 0x0000000000007918 */ /* 0x000fe20000000000 */
[----:B------:R-:W-:Y:S01]  /*3f70*/  ULEA UR5, UR46, UR4, 0x18 ;  /* 0x000000042e057291 */ /* 0x000fe2000f8ec0ff */
[----:B------:R-:W-:Y:S02]  /*3f80*/  UMOV UR6, 0x400 ;  /* 0x0000040000067882 */ /* 0x000fe40000000000 */
[----:B------:R-:W-:-:S06]  /*3f90*/  ULEA UR6, UR46, UR6, 0x18 ;  /* 0x000000062e067291 */ /* 0x000fcc000f8ec0ff */
[----:B------:R-:W2:Y:S02]  /*3fa0*/  LDS.U8 R0, [UR5+0x1c] ;  /* 0x00001c05ff007984 */ /* 0x000ea40008000000 */
[----:B--2---:R-:W-:-:S13]  /*3fb0*/  ISETP.NE.AND P0, PT, R0, RZ, PT ;  /* 0x000000ff0000720c */ /* 0x004fda0003f05270 */
[----:B------:R-:W-:Y:S05]  /*3fc0*/  @P0 BRA `(.L_x_79) ;  /* 0x0000000400080947 */ /* 0x000fea0003800000 */
[----:B------:R-:W-:Y:S02]  /*3fd0*/  UISETP.NE.U32.AND UP1, UPT, UR33, 0x1, UPT ;  /* 0x000000012100788c */ /* 0x000fe4000bf25070 */
[----:B------:R-:W-:-:S07]  /*3fe0*/  UIADD3 UR7, UPT, UPT, UR5, 0x8, URZ ;  /* 0x0000000805077890 */ /* 0x000fce000fffe0ff */
[----:B------:R-:W-:Y:S05]  /*3ff0*/  BRA.U !UP1, `(.L_x_80) ;  /* 0x00000001099c7547 */ /* 0x000fea000b800000 */
[----:B------:R-:W-:Y:S01]  /*4000*/  ELECT P0, URZ, PT ;  /* 0x0000000000ff782f */ /* 0x000fe20003800000 */
[----:B------:R-:W-:-:S12]  /*4010*/  BSSY B0, `(.L_x_80) ;  /* 0x0000025000007945 */ /* 0x000fd80003800000 */
[----:B------:R-:W-:Y:S05]  /*4020*/  @!P0 BRA `(.L_x_81) ;  /* 0x00000000008c8947 */ /* 0x000fea0003800000 */
[----:B------:R-:W-:-:S05]  /*4030*/  UMOV UR4, 0x10 ;  /* 0x0000001000047882 */ /* 0x000fca0000000000 */
[----:B------:R-:W-:Y:S04]  /*4040*/  DEPBAR.LE SB2, 0x36 ;  /* 0x0000ad800000791a */ /* 0x000fe80000000000 */
[----:B------:R-:W2:Y:S02]  /*4050*/  UTCATOMSWS.2CTA.FIND_AND_SET.ALIGN UP0, UR4, UR4 ;  /* 0x00000004000475e3 */ /* 0x000ea40008200800 */
[----:B--2---:R-:W-:Y:S01]  /*4060*/  MOV R11, UR4 ;  /* 0x00000004000b7c02 */ /* 0x004fe20008000f00 */
[----:B------:R-:W-:Y:S06]  /*4070*/  BRA.U UP0, `(.L_x_82) ;  /* 0x0000000100187547 */ /* 0x000fec000b800000 */
.L_x_83:
[----:B------:R-:W-:Y:S05]  /*4080*/  NANOSLEEP 0x64 ;  /* 0x000000640000795d */ /* 0x000fea0003800000 */
[----:B------:R-:W-:-:S05]  /*4090*/  UMOV UR4, 0x10 ;  /* 0x0000001000047882 */ /* 0x000fca0000000000 */
[----:B------:R-:W-:Y:S04]  /*40a0*/  DEPBAR.LE SB2, 0x36 ;  /* 0x0000ad800000791a */ /* 0x000fe80000000000 */
[----:B------:R-:W2:Y:S02]  /*40b0*/  UTCATOMSWS.2CTA.FIND_AND_SET.ALIGN UP0, UR4, UR4 ;  /* 0x00000004000475e3 */ /* 0x000ea40008200800 */
[----:B--2---:R-:W-:Y:S01]  /*40c0*/  MOV R11, UR4 ;  /* 0x00000004000b7c02 */ /* 0x004fe20008000f00 */
[----:B------:R-:W-:Y:S05]  /*40d0*/  BRA.U !UP0, `(.L_x_83) ;  /* 0xfffffffd08e87547 */ /* 0x000fea000b83ffff */
.L_x_82:
[----:B------:R-:W2:Y:S01]  /*40e0*/  LDS R7, [UR5+0x10] ;  /* 0x00001005ff077984 */ /* 0x000ea20008000800 */
[----:B------:R-:W-:Y:S01]  /*40f0*/  IMAD.U32 R5, RZ, RZ, UR6 ;  /* 0x00000006ff057e24 */ /* 0x000fe2000f8e00ff */
[----:B------:R-:W-:-:S03]  /*4100*/  MOV R4, UR34 ;  /* 0x0000002200047c02 */ /* 0x000fc60008000f00 */
[----:B------:R-:W-:Y:S01]  /*4110*/  VIADD R5, R5, 0x280 ;  /* 0x0000028005057836 */ /* 0x000fe20000000000 */
[----:B--2---:R-:W-:-:S04]  /*4120*/  SHF.L.U32 R7, R7, 0x1f, RZ ;  /* 0x0000001f07077819 */ /* 0x004fc800000006ff */
[----:B------:R-:W2:Y:S02]  /*4130*/  SYNCS.PHASECHK.TRANS64.TRYWAIT P0, [UR5+0x8], R7 ;  /* 0x00000807ff0075a7 */ /* 0x000ea40008001105 */
[----:B--2---:R-:W-:Y:S05]  /*4140*/  @P0 BRA `(.L_x_84) ;  /* 0x0000000000080947 */ /* 0x004fea0003800000 */
[----:B------:R-:W2:Y:S02]  /*4150*/  SYNCS.PHASECHK.TRANS64.TRYWAIT P0, [UR5+0x8], R7 ;  /* 0x00000807ff0075a7 */ /* 0x000ea40008001105 */
[----:B--2---:R-:W-:Y:S05]  /*4160*/  @!P0 BRA `(.L_x_85) ;  /* 0x0000005800308947 */ /* 0x004fea0003800000 */
.L_x_84:
[----:B--2---:R-:W-:Y:S01]  /*4170*/  HFMA2 R0, -RZ, RZ, 0, 5.9604644775390625e-08 ;  /* 0x00000001ff007431 */ /* 0x004fe200000001ff */
[----:B------:R-:W-:Y:S01]  /*4180*/  UPRMT UR4, UR34, 0x654, UR7 ;  /* 0x0000065422047896 */ /* 0x000fe20008000007 */
[----:B------:R-:W-:Y:S01]  /*4190*/  IMAD.MOV.U32 R8, RZ, RZ, 0xffff ;  /* 0x0000ffffff087424 */ /* 0x000fe200078e00ff */
[----:B------:R-:W-:Y:S01]  /*41a0*/  PRMT R4, R4, 0x654, R5 ;  /* 0x0000065404047816 */ /* 0x000fe20000000005 */
[----:B------:R-:W-:Y:S02]  /*41b0*/  IMAD.MOV.U32 R6, RZ, RZ, 0x4 ;  /* 0x00000004ff067424 */ /* 0x000fe400078e00ff */
[----:B------:R-:W-:Y:S01]  /*41c0*/  IMAD.SHL.U32 R9, R11, 0x20, RZ ;  /* 0x000000200b097824 */ /* 0x000fe200078e00ff */
[----:B------:R-:W-:Y:S02]  /*41d0*/  MOV R5, UR4 ;  /* 0x0000000400057c02 */ /* 0x000fe40008000f00 */
[-C--:B------:R-:W-:Y:S01]  /*41e0*/  SHF.L.U32 R8, R8, R11.reuse, RZ ;  /* 0x0000000b08087219 */ /* 0x080fe200000006ff */
[----:B------:R2:W-:Y:S01]  /*41f0*/  SYNCS.ARRIVE.TRANS64.RED RZ, [UR4], R6 ;  /* 0x00000006ffff79a7 */ /* 0x0005e20008000404 */
[----:B------:R-:W-:Y:S01]  /*4200*/  SHF.L.U32 R7, R0, R11, RZ ;  /* 0x0000000b00077219 */ /* 0x000fe200000006ff */
[----:B------:R2:W-:Y:S04]  /*4210*/  STS [UR6+0x280], R9 ;  /* 0x00028009ff007988 */ /* 0x0005e80008000806 */
[----:B------:R2:W-:Y:S04]  /*4220*/  STAS [R4.64], R11 ;  /* 0x0000000b04007dbd */ /* 0x0005e8000c0008ff */
[----:B------:R2:W-:Y:S04]  /*4230*/  ATOMS.OR RZ, [UR5+0x14], R8 ;  /* 0x00001408ffff798c */ /* 0x0005e8000b000005 */
[----:B------:R2:W-:Y:S04]  /*4240*/  ATOMS.OR RZ, [UR5+0x18], R7 ;  /* 0x00001807ffff798c */ /* 0x0005e8000b000005 */
[----:B------:R2:W-:Y:S02]  /*4250*/  ATOMS.XOR RZ, [UR5+0x10], R0 ;  /* 0x00001000ffff798c */ /* 0x0005e4000b800005 */
.L_x_81:
[----:B-1----:R-:W-:Y:S05]  /*4260*/  BSYNC B0 ;  /* 0x0000000000007941 */ /* 0x002fea0003800000 */
.L_x_80:
[----:B------:R-:W-:Y:S05]  /*4270*/  BRA.U UP1, `(.L_x_86) ;  /* 0x00000001016c7547 */ /* 0x000fea000b800000 */
[----:B------:R-:W-:-:S03]  /*4280*/  UMOV UR4, 0xffffffff ;  /* 0xffffffff00047882 */ /* 0x000fc60000000000 */
[----:B------:R-:W-:Y:S05]  /*4290*/  BRA.DIV UR4, `(.L_x_87) ;  /* 0x0000005604fc7947 */ /* 0x000fea000b800000 */
[----:B------:R-:W-:-:S13]  /*42a0*/  ELECT P6, URZ, PT ;  /* 0x0000000000ff782f */ /* 0x000fda00038c0000 */
.L_x_207:
[----:B------:R-:W-:Y:S05]  /*42b0*/  @!P6 BRA `(.L_x_86) ;  /* 0x00000000005ce947 */ /* 0x000fea0003800000 */
[----:B--2---:R-:W2:Y:S02]  /*42c0*/  LDS R5, [UR5+0x10] ;  /* 0x00001005ff057984 */ /* 0x004ea40008000800 */
[----:B--2---:R-:W-:-:S04]  /*42d0*/  SHF.L.U32 R5, R5, 0x1f, RZ ;  /* 0x0000001f05057819 */ /* 0x004fc800000006ff */
[----:B------:R-:W2:Y:S02]  /*42e0*/  SYNCS.PHASECHK.TRANS64.TRYWAIT P0, [UR5+0x8], R5 ;  /* 0x00000805ff0075a7 */ /* 0x000ea40008001105 */
[----:B--2---:R-:W-:Y:S05]  /*42f0*/  @P0 BRA `(.L_x_88) ;  /* 0x0000000000080947 */ /* 0x004fea0003800000 */
[----:B------:R-:W2:Y:S02]  /*4300*/  SYNCS.PHASECHK.TRANS64.TRYWAIT P0, [UR5+0x8], R5 ;  /* 0x00000805ff0075a7 */ /* 0x000ea40008001105 */
[----:B--2---:R-:W-:Y:S05]  /*4310*/  @!P0 BRA `(.L_x_89) ;  /* 0x0000005400fc8947 */ /* 0x004fea0003800000 */
.L_x_88:
[----:B------:R-:W3:Y:S01]  /*4320*/  LDS R7, [UR6+0x280] ;  /* 0x00028006ff077984 */ /* 0x000ee20008000800 */
[----:B--2---:R-:W-:Y:S02]  /*4330*/  HFMA2 R0, -RZ, RZ, 0, 5.9604644775390625e-08 ;  /* 0x00000001ff007431 */ /* 0x004fe400000001ff */
[----:B------:R-:W-:Y:S01]  /*4340*/  IMAD.MOV.U32 R4, RZ, RZ, 0xffff ;  /* 0x0000ffffff047424 */ /* 0x000fe200078e00ff */
[----:B------:R-:W-:Y:S01]  /*4350*/  UPRMT UR4, UR34, 0x654, UR7 ;  /* 0x0000065422047896 */ /* 0x000fe20008000007 */
[----:B---3--:R-:W-:-:S03]  /*4360*/  IMAD.SHL.U32 R5, R7, 0x20, RZ ;  /* 0x0000002007057824 */ /* 0x008fc600078e00ff */
[-C--:B------:R-:W-:Y:S02]  /*4370*/  SHF.L.U32 R4, R4, R7.reuse, RZ ;  /* 0x0000000704047219 */ /* 0x080fe400000006ff */
[----:B------:R-:W-:Y:S01]  /*4380*/  SHF.L.U32 R7, R0, R7, RZ ;  /* 0x0000000700077219 */ /* 0x000fe200000006ff */
[----:B------:R3:W-:Y:S04]  /*4390*/  STS [UR6+0x280], R5 ;  /* 0x00028005ff007988 */ /* 0x0007e80008000806 */
[----:B------:R3:W-:Y:S04]  /*43a0*/  ATOMS.OR RZ, [UR5+0x14], R4 ;  /* 0x00001404ffff798c */ /* 0x0007e8000b000005 */
[----:B------:R3:W-:Y:S01]  /*43b0*/  ATOMS.OR RZ, [UR5+0x18], R7 ;  /* 0x00001807ffff798c */ /* 0x0007e2000b000005 */
[----:B------:R-:W-:Y:S03]  /*43c0*/  SYNCS.ARRIVE.TRANS64.RED.A1T0 RZ, [UR4], RZ ;  /* 0x000000ffffff79a7 */ /* 0x000fe60008100404 */
[----:B------:R3:W-:Y:S01]  /*43d0*/  ATOMS.XOR RZ, [UR5+0x10], R0 ;  /* 0x00001000ffff798c */ /* 0x0007e2000b800005 */
[----:B------:R-:W-:Y:S05]  /*43e0*/  BRA `(.L_x_86) ;  /* 0x0000000000107947 */ /* 0x000fea0003800000 */
.L_x_79:
[----:B------:R-:W-:Y:S02]  /*43f0*/  MOV R0, 0xffffffff ;  /* 0xffffffff00007802 */ /* 0x000fe40000000f00 */
[----:B------:R-:W-:-:S03]  /*4400*/  MOV R4, 0x4430 ;  /* 0x0000443000047802 */ /* 0x000fc60000000f00 */
[----:B------:R2:W-:Y:S04]  /*4410*/  STS [UR6+0x280], R0 ;  /* 0x00028000ff007988 */ /* 0x0005e80008000806 */
[----:B-12--5:R-:W-:Y:S05]  /*4420*/  CALL.REL.NOINC `($__internal_1_$__cuda_sm10x_tcgen05_guardrail_trap_phase_invalid_during_alloc) ;  /* 0x0000005c00447944 */ /* 0x026fea0003c00000 */
.L_x_86:
[----:B------:R-:W-:Y:S05]  /*4430*/  WARPSYNC.ALL ;  /* 0x0000000000007948 */ /* 0x000fea0003800000 */
[----:B------:R-:W4:Y:S01]  /*4440*/  S2UR UR4, SR_CgaCtaId ;  /* 0x00000000000479c3 */ /* 0x000f220000008800 */
[----:B------:R-:W-:Y:S01]  /*4450*/  UMOV UR17, 0x400 ;  /* 0x0000040000117882 */ /* 0x000fe20000000000 */
[----:B------:R-:W-:-:S06]  /*4460*/  NOP ;  /* 0x0000000000007918 */ /* 0x000fcc0000000000 */
[----:B------:R-:W-:Y:S06]  /*4470*/  BAR.ARV 0x6, 0xa0 ;  /* 0x0182800000007b1d */ /* 0x000fec0000002000 */
[----:B------:R-:W1:Y:S01]  /*4480*/  LDCU UR6, c[0x0][0x38c] ;  /* 0x00007180ff0677ac */ /* 0x000e620008000800 */
[----:B------:R-:W-:Y:S01]  /*4490*/  LOP3.LUT R3, R3, 0xffff, RZ, 0xc0, !PT ;  /* 0x0000ffff03037812 */ /* 0x000fe200078ec0ff */
[----:B--2---:R-:W-:Y:S01]  /*44a0*/  IMAD.MOV.U32 R9, RZ, RZ, 0x1 ;  /* 0x00000001ff097424 */ /* 0x004fe200078e00ff */
[----:B------:R-:W-:Y:S01]  /*44b0*/  LOP3.LUT R2, R2, 0xffff, RZ, 0xc0, !PT ;  /* 0x0000ffff02027812 */ /* 0x000fe200078ec0ff */
[----:B------:R-:W-:Y:S01]  /*44c0*/  IMAD.MOV.U32 R8, RZ, RZ, RZ ;  /* 0x000000ffff087224 */ /* 0x000fe200078e00ff */
[----:B------:R-:W-:Y:S01]  /*44d0*/  R2UR UR20, R3 ;  /* 0x00000000031472ca */ /* 0x000fe200000e0000 */
[----:B------:R-:W-:Y:S01]  /*44e0*/  UMOV UR24, URZ ;  /* 0x000000ff00187c82 */ /* 0x000fe20008000000 */
[----:B------:R-:W-:-:S02]  /*44f0*/  R2UR UR30, R2 ;  /* 0x00000000021e72ca */ /* 0x000fc400000e0000 */
[----:B------:R-:W-:Y:S01]  /*4500*/  CS2R R2, SRZ ;  /* 0x0000000000027805 */ /* 0x000fe2000001ff00 */
[----:B------:R-:W-:Y:S01]  /*4510*/  UMOV UR15, URZ ;  /* 0x000000ff000f7c82 */ /* 0x000fe20008000000 */
[----:B----4-:R-:W-:Y:S01]  /*4520*/  ULEA UR17, UR4, UR17, 0x18 ;  /* 0x0000001104117291 */ /* 0x010fe2000f8ec0ff */
[----:B------:R-:W-:Y:S01]  /*4530*/  UMOV UR14, URZ ;  /* 0x000000ff000e7c82 */ /* 0x000fe20008000000 */
[----:B------:R-:W-:Y:S02]  /*4540*/  UISETP.NE.AND UP3, UPT, UR33, URZ, UPT ;  /* 0x000000ff2100728c */ /* 0x000fe4000bf65270 */
[----:B------:R-:W-:Y:S02]  /*4550*/  UIADD3 UR5, UPT, UPT, UR17, 0x4400, URZ ;  /* 0x0000440011057890 */ /* 0x000fe4000fffe0ff */
[----:B------:R-:W-:-:S03]  /*4560*/  UIADD3 UR4, UPT, UPT, UR17, 0x1e400, URZ ;  /* 0x0001e40011047890 */ /* 0x000fc6000fffe0ff */
[----:B---3--:R-:W2:Y:S01]  /*4570*/  LDS R0, [UR17+0x280] ;  /* 0x00028011ff007984 */ /* 0x008ea20008000800 */
[----:B-1----:R-:W-:Y:S02]  /*4580*/  UIADD3 UR6, UPT, UPT, UR6, 0x3f, URZ ;  /* 0x0000003f06067890 */ /* 0x002fe4000fffe0ff */
[----:B------:R-:W-:Y:S02]  /*4590*/  USHF.R.U32.HI UR5, URZ, 0x4, UR5 ;  /* 0x00000004ff057899 */ /* 0x000fe40008011605 */
[----:B------:R-:W-:Y:S02]  /*45a0*/  USHF.R.S32.HI UR25, URZ, 0x1f, UR6 ;  /* 0x0000001fff197899 */ /* 0x000fe40008011406 */
[----:B------:R-:W-:Y:S02]  /*45b0*/  USHF.R.U32.HI UR4, URZ, 0x4, UR4 ;  /* 0x00000004ff047899 */ /* 0x000fe40008011604 */
[----:B------:R-:W-:Y:S02]  /*45c0*/  ULEA.HI UR25, UR25, UR6, URZ, 0x6 ;  /* 0x0000000619197291 */ /* 0x000fe4000f8f30ff */
[----:B------:R-:W-:-:S02]  /*45d0*/  ULOP3.LUT UR5, UR5, 0x3fff, URZ, 0xc0, !UPT ;  /* 0x00003fff05057892 */ /* 0x000fc4000f8ec0ff */
[----:B------:R-:W-:Y:S02]  /*45e0*/  USHF.R.S32.HI UR25, URZ, 0x6, UR25 ;  /* 0x00000006ff197899 */ /* 0x000fe40008011419 */
[----:B------:R-:W-:Y:S02]  /*45f0*/  ULOP3.LUT UR22, UR4, 0x3fff, URZ, 0xc0, !UPT ;  /* 0x00003fff04167892 */ /* 0x000fe4000f8ec0ff */
[----:B------:R-:W-:Y:S02]  /*4600*/  UISETP.LT.AND UP0, UPT, UR25, 0x1, UPT ;  /* 0x000000011900788c */ /* 0x000fe4000bf01270 */
[----:B------:R-:W-:Y:S02]  /*4610*/  ULOP3.LUT UR21, UR5, 0x10000, URZ, 0xfc, !UPT ;  /* 0x0001000005157892 */ /* 0x000fe4000f8efcff */
[----:B------:R-:W-:Y:S02]  /*4620*/  ULOP3.LUT UR22, UR22, 0x10000, URZ, 0xfc, !UPT ;  /* 0x0001000016167892 */ /* 0x000fe4000f8efcff */
[----:B------:R-:W-:Y:S01]  /*4630*/  USEL UR31, UR25, 0x1, !UP0 ;  /* 0x00000001191f7887 */ /* 0x000fe2000c000000 */
[----:B------:R-:W-:Y:S01]  /*4640*/  UMOV UR28, 0x0 ;  /* 0x00000000001c7882 */ /* 0x000fe20000000000 */
[----:B------:R-:W-:Y:S01]  /*4650*/  UMOV UR29, 0x8200010 ;  /* 0x08200010001d7882 */ /* 0x000fe20000000000 */
[----:B------:R-:W-:Y:S01]  /*4660*/  UMOV UR26, 0x0 ;  /* 0x00000000001a7882 */ /* 0x000fe20000000000 */
[----:B------:R-:W-:Y:S01]  /*4670*/  UMOV UR27, 0x8200010 ;  /* 0x08200010001b7882 */ /* 0x000fe20000000000 */
[----:B--2---:R-:W-:-:S15]  /*4680*/  R2UR UR32, R0 ;  /* 0x00000000002072ca */ /* 0x004fde00000e0000 */
.L_x_97:
[C---:B------:R-:W-:Y:S02]  /*4690*/  LEA R0, R8.reuse, UR17, 0x3 ;  /* 0x0000001108007c11 */ /* 0x040fe4000f8e18ff */
[----:B------:R-:W-:Y:S02]  /*46a0*/  SHF.L.U32 R5, R3, 0x1f, RZ ;  /* 0x0000001f03057819 */ /* 0x000fe400000006ff */
[----:B------:R-:W-:Y:S02]  /*46b0*/  LEA R4, R8, UR17, 0x4 ;  /* 0x0000001108047c11 */ /* 0x000fe4000f8e20ff */
[----:B------:R-:W1:Y:S02]  /*46c0*/  SYNCS.PHASECHK.TRANS64.TRYWAIT P0, [R0+URZ+0x1d0], R5 ;  /* 0x0001d005000075a7 */ /* 0x000e6400080011ff */
[----:B-1-3--:R-:W-:Y:S05]  /*46d0*/  @!P0 BRA `(.L_x_90) ;  /* 0x0000005400248947 */ /* 0x00afea0003800000 */
.L_x_208:
[----:B-1----:R-:W1:Y:S01]  /*46e0*/  LDS.128 R4, [R4+0x260] ;  /* 0x0002600004047984 */ /* 0x002e620000000c00 */
[----:B------:R-:W-:Y:S02]  /*46f0*/  VIADD R0, R0, 0x1e0 ;  /* 0x000001e000007836 */ /* 0x000fe40000000000 */
[----:B------:R-:W-:Y:S01]  /*4700*/  VIADD R8, R8, 0x1 ;  /* 0x0000000108087836 */ /* 0x000fe20000000000 */
[----:B------:R-:W-:Y:S01]  /*4710*/  @!PT LDS RZ, [RZ] ;  /* 0x00000000fffff984 */ /* 0x000fe20000000800 */
[----:B------:R-:W-:Y:S01]  /*4720*/  @!PT LDS RZ, [RZ] ;  /* 0x00000000fffff984 */ /* 0x000fe20000000800 */
[----:B------:R-:W-:Y:S01]  /*4730*/  @!PT LDS RZ, [RZ] ;  /* 0x00000000fffff984 */ /* 0x000fe20000000800 */
[----:B------:R-:W-:Y:S01]  /*4740*/  @!PT LDS RZ, [RZ] ;  /* 0x00000000fffff984 */ /* 0x000fe20000000800 */
[----:B------:R2:W-:Y:S06]  /*4750*/  MEMBAR.ALL.CTA ;  /* 0x0000000000007992 */ /* 0x0005ec0000008000 */
[----:B--2---:R-:W2:Y:S01]  /*4760*/  FENCE.VIEW.ASYNC.S ;  /* 0x00000000000073c6 */ /* 0x004ea20000000000 */
[----:B------:R-:W-:-:S04]  /*4770*/  PRMT R0, RZ, 0x654, R0 ;  /* 0x00000654ff007816 */ /* 0x000fc80000000000 */
[----:B--2---:R2:W-:Y:S01]  /*4780*/  SYNCS.ARRIVE.TRANS64.RED.A1T0 RZ, [R0+URZ], RZ ;  /* 0x000000ff00ff79a7 */ /* 0x0045e200081004ff */
[----:B-1----:R-:W-:Y:S01]  /*4790*/  LOP3.LUT P1, RZ, R6, 0x1, RZ, 0xc0, !PT ;  /* 0x0000000106ff7812 */ /* 0x002fe2000782c0ff */
[----:B--2---:R-:W-:-:S12]  /*47a0*/  BRA.U UP3, `(.L_x_91) ;  /* 0x0000000103e07547 */ /* 0x004fd8000b800000 */
[----:B------:R-:W1:Y:S01]  /*47b0*/  LDCU UR4, c[0x0][0x38c] ;  /* 0x00007180ff0477ac */ /* 0x000e620008000800 */
[----:B------:R-:W-:Y:S02]  /*47c0*/  PLOP3.LUT P2, PT, PT, PT, PT, 0x80, 0x8 ;  /* 0x000000000008781c */ /* 0x000fe40003f4f070 */
[----:B------:R-:W-:Y:S01]  /*47d0*/  SHF.L.U32 R5, R9, 0x1f, RZ ;  /* 0x0000001f09057819 */ /* 0x000fe200000006ff */
[----:B------:R-:W-:Y:S02]  /*47e0*/  ULEA UR23, UR24, UR17, 0x3 ;  /* 0x0000001118177291 */ /* 0x000fe4000f8e18ff */
[----:B------:R-:W-:Y:S02]  /*47f0*/  ULEA UR18, UR24, UR32, 0x6 ;  /* 0x0000002018127291 */ /* 0x000fe4000f8e30ff */
[----:B-1----:R-:W-:-:S06]  /*4800*/  UISETP.GE.AND UP0, UPT, UR4, 0x1, UPT ;  /* 0x000000010400788c */ /* 0x002fcc000bf06270 */
[----:B------:R-:W-:-:S05]  /*4810*/  PLOP3.LUT P0, PT, PT, PT, UP0, 0x80, 0x8 ;  /* 0x000000000008781c */ /* 0x000fca0003f0f008 */
[----:B------:R-:W-:-:S08]  /*4820*/  @UP0 ULEA UR4, UR15, UR17, 0x3 ;  /* 0x000000110f040291 */ /* 0x000fd0000f8e18ff */
[----:B------:R-:W-:-:S04]  /*4830*/  @P0 SHF.L.U32 R0, R2, 0x1f, RZ ;  /* 0x0000001f02000819 */ /* 0x000fc800000006ff */
[----:B------:R1:W2:Y:S01]  /*4840*/  @P0 SYNCS.PHASECHK.TRANS64.TRYWAIT P2, [UR4], R0 ;  /* 0x00000000ff0005a7 */ /* 0x0002a20008041104 */
[----:B------:R-:W3:Y:S02]  /*4850*/  SYNCS.PHASECHK.TRANS64.TRYWAIT P0, [UR23+0x210], R5 ;  /* 0x00021005ff0075a7 */ /* 0x000ee40008001117 */
[----:B-123--:R-:W-:Y:S05]  /*4860*/  @!P0 BRA `(.L_x_92) ;  /* 0x0000005000d48947 */ /* 0x00efea0003800000 */
.L_x_210:
[----:B------:R-:W-:Y:S01]  /*4870*/  UMOV UR19, UR14 ;  /* 0x0000000e00137c82 */ /* 0x000fe20008000000 */
[----:B------:R-:W-:Y:S05]  /*4880*/  BRA.U !UP0, `(.L_x_93) ;  /* 0x0000000108987547 */ /* 0x000fea000b800000 */
[----:B------:R-:W-:Y:S02]  /*4890*/  UIADD3 UR19, UPT, UPT, UR31, UR14, URZ ;  /* 0x0000000e1f137290 */ /* 0x000fe4000fffe0ff */
[----:B------:R-:W-:Y:S01]  /*48a0*/  UPLOP3.LUT UP2, UPT, UPT, UPT, UPT, 0x40, 0x4 ;  /* 0x000000000004789c */ /* 0x000fe20003f4e870 */
[----:B------:R-:W-:Y:S01]  /*48b0*/  UMOV UR16, UR25 ;  /* 0x0000001900107c82 */ /* 0x000fe20008000000 */
[----:B------:R-:W-:-:S09]  /*48c0*/  UMOV UR6, UR15 ;  /* 0x0000000f00067c82 */ /* 0x000fd20008000000 */
.L_x_96:
[----:B--2---:R-:W-:Y:S01]  /*48d0*/  ULEA UR5, UR6, UR17, 0x3 ;  /* 0x0000001106057291 */ /* 0x004fe2000f8e18ff */
[----:B---3--:R-:W-:Y:S11]  /*48e0*/  @P2 BRA `(.L_x_94) ;  /* 0x00000000000c2947 */ /* 0x008ff60003800000 */
[----:B-1----:R-:W-:Y:S04]  /*48f0*/  SHF.L.U32 R5, R2, 0x1f, RZ ;  /* 0x0000001f02057819 */ /* 0x002fe800000006ff */
[----:B------:R-:W1:Y:S02]  /*4900*/  SYNCS.PHASECHK.TRANS64.TRYWAIT P0, [UR5], R5 ;  /* 0x00000005ff0075a7 */ /* 0x000e640008001105 */
[----:B-1----:R-:W-:Y:S05]  /*4910*/  @!P0 BRA `(.L_x_95) ;  /* 0x0000005000c08947 */ /* 0x002fea0003800000 */
.L_x_94:
[----:B------:R-:W-:Y:S01]  /*4920*/  UISETP.NE.AND UP0, UPT, UR16, 0x1, UPT ;  /* 0x000000011000788c */ /* 0x000fe2000bf05270 */
[----:B------:R-:W-:Y:S01]  /*4930*/  PLOP3.LUT P2, PT, PT, PT, PT, 0x80, 0x8 ;  /* 0x000000000008781c */ /* 0x000fe20003f4f070 */
[----:B------:R-:W-:Y:S02]  /*4940*/  UIADD3 UR4, UPT, UPT, UR6, 0x1, URZ ;  /* 0x0000000106047890 */ /* 0x000fe4000fffe0ff */
[----:B------:R-:W-:Y:S02]  /*4950*/  ULEA UR12, UR6, UR22, 0x8 ;  /* 0x00000016060c7291 */ /* 0x000fe4000f8e40ff */
[----:B------:R-:W-:Y:S01]  /*4960*/  UISETP.NE.AND UP1, UPT, UR4, 0x1a, UPT ;  /* 0x0000001a0400788c */ /* 0x000fe2000bf25270 */
[----:B------:R-:W-:Y:S01]  /*4970*/  PLOP3.LUT P0, PT, PT, PT, UP0, 0x80, 0x8 ;  /* 0x000000000008781c */ /* 0x000fe20003f0f008 */
[----:B------:R-:W-:Y:S02]  /*4980*/  UIADD3 UR10, UPT, UPT, UR12, 0x2, URZ ;  /* 0x000000020c0a7890 */ /* 0x000fe4000fffe0ff */
[----:B------:R-:W-:Y:S02]  /*4990*/  USEL UR7, URZ, 0x1, UP1 ;  /* 0x00000001ff077887 */ /* 0x000fe40008800000 */
[----:B------:R-:W-:Y:S02]  /*49a0*/  USEL UR15, UR4, URZ, UP1 ;  /* 0x000000ff040f7287 */ /* 0x000fe40008800000 */
[----:B------:R-:W-:Y:S02]  /*49b0*/  UIADD3 UR14, UPT, UPT, UR14, 0x1, URZ ;  /* 0x000000010e0e7890 */ /* 0x000fe4000fffe0ff */
[----:B------:R-:W-:Y:S01]  /*49c0*/  @UP0 ULEA UR4, UR15, UR17, 0x3 ;  /* 0x000000110f040291 */ /* 0x000fe2000f8e18ff */
[----:B------:R-:W-:Y:S01]  /*49d0*/  LOP3.LUT R2, R2, UR7, RZ, 0x3c, !PT ;  /* 0x0000000702027c12 */ /* 0x000fe2000f8e3cff */
[----:B------:R-:W-:Y:S01]  /*49e0*/  UIADD3 UR7, UPT, UPT, UR5, 0xd0, URZ ;  /* 0x000000d005077890 */ /* 0x000fe2000fffe0ff */
[----:B------:R-:W-:Y:S02]  /*49f0*/  UMOV UR13, 0x80004020 ;  /* 0x80004020000d7882 */ /* 0x000fe40000000000 */
[----:B-1----:R-:W-:Y:S01]  /*4a00*/  @P0 SHF.L.U32 R0, R2, 0x1f, RZ ;  /* 0x0000001f02000819 */ /* 0x002fe200000006ff */
[----:B------:R-:W-:Y:S01]  /*4a10*/  UMOV UR5, 0x80004020 ;  /* 0x8000402000057882 */ /* 0x000fe20000000000 */
[----:B------:R-:W-:Y:S01]  /*4a20*/  UMOV UR11, 0x80004020 ;  /* 0x80004020000b7882 */ /* 0x000fe20000000000 */
[----:B------:R-:W-:Y:S01]  /*4a30*/  UMOV UR9, 0x80004020 ;  /* 0x8000402000097882 */ /* 0x000fe20000000000 */
[----:B------:R2:W3:Y:S01]  /*4a40*/  @P0 SYNCS.PHASECHK.TRANS64.TRYWAIT P2, [UR4], R0 ;  /* 0x00000000ff0005a7 */ /* 0x0004e20008041104 */
[----:B------:R-:W-:Y:S02]  /*4a50*/  ULEA UR4, UR6, UR21, 0x8 ;  /* 0x0000001506047291 */ /* 0x000fe4000f8e40ff */
[----:B------:R-:W-:Y:S02]  /*4a60*/  UISETP.NE.AND UP0, UPT, UR14, UR19, UPT ;  /* 0x000000130e00728c */ /* 0x000fe4000bf05270 */
[----:B------:R-:W-:Y:S02]  /*4a70*/  UIADD3 UR8, UPT, UPT, UR4, 0x2, URZ ;  /* 0x0000000204087890 */ /* 0x000fe4000fffe0ff */
[----:B------:R-:W-:Y:S01]  /*4a80*/  UIADD3 UR16, UPT, UPT, UR16, -0x1, URZ ;  /* 0xffffffff10107890 */ /* 0x000fe2000fffe0ff */
[----:B------:R-:W-:Y:S02]  /*4a90*/  UMOV UR6, UR15 ;  /* 0x0000000f00067c82 */ /* 0x000fe40008000000 */
[----:B------:R2:W-:Y:S01]  /*4aa0*/  UTCQMMA.2CTA gdesc[UR4], gdesc[UR12], tmem[UR18], tmem[UR28], idesc[UR29], UP2 ;  /* 0x00ff1c0c040075ea */ /* 0x0005e20009200312 */
[----:B------:R-:W-:Y:S03]  /*4ab0*/  UPLOP3.LUT UP2, UPT, UPT, UPT, UPT, 0x80, 0x8 ;  /* 0x000000000008789c */ /* 0x000fe60003f4f070 */
[----:B------:R2:W-:Y:S01]  /*4ac0*/  UTCQMMA.2CTA gdesc[UR8], gdesc[UR10], tmem[UR18], tmem[UR26], idesc[UR27], UPT ;  /* 0x00ff1a0a080075ea */ /* 0x0005e2000ba00312 */
[----:B------:R2:W-:Y:S01]  /*4ad0*/  UTCBAR.2CTA.MULTICAST [UR7], URZ, UR20 ;  /* 0x000000ff070073e9 */ /* 0x0005e20008200814 */
[----:B------:R-:W-:Y:S06]  /*4ae0*/  BRA.U UP0, `(.L_x_96) ;  /* 0xfffffffd00787547 */ /* 0x000fec000b83ffff */
.L_x_93:
[----:B--2---:R-:W-:Y:S01]  /*4af0*/  UIADD3 UR4, UPT, UPT, UR23, 0x1f0, URZ ;  /* 0x000001f017047890 */ /* 0x004fe2000fffe0ff */
[----:B------:R-:W-:-:S08]  /*4b00*/  UMOV UR14, UR19 ;  /* 0x00000013000e7c82 */ /* 0x000fd00008000000 */
[----:B------:R2:W-:Y:S01]  /*4b10*/  UTCBAR.2CTA.MULTICAST [UR4], URZ, UR30 ;  /* 0x000000ff040073e9 */ /* 0x0005e2000820081e */
[----:B------:R-:W-:Y:S02]  /*4b20*/  NOP ;  /* 0x0000000000007918 */ /* 0x000fe40000000000 */
.L_x_91:
[----:B--2---:R-:W-:Y:S01]  /*4b30*/  UIADD3 UR4, UPT, UPT, UR24, 0x1, URZ ;  /* 0x0000000118047890 */ /* 0x004fe2000fffe0ff */
[----:B------:R-:W-:-:S03]  /*4b40*/  ISETP.NE.AND P0, PT, R8, 0x2, PT ;  /* 0x000000020800780c */ /* 0x000fc60003f05270 */
[----:B------:R-:W-:Y:S01]  /*4b50*/  UISETP.NE.AND UP0, UPT, UR4, 0x4, UPT ;  /* 0x000000040400788c */ /* 0x000fe2000bf05270 */
[----:B-1----:R-:W-:Y:S02]  /*4b60*/  SEL R0, RZ, 0x1, P0 ;  /* 0x00000001ff007807 */ /* 0x002fe40000000000 */
[----:B------:R-:W-:Y:S01]  /*4b70*/  SEL R8, R8, RZ, P0 ;  /* 0x000000ff08087207 */ /* 0x000fe20000000000 */
[----:B------:R-:W-:Y:S01]  /*4b80*/  USEL UR5, URZ, 0x1, UP0 ;  /* 0x00000001ff057887 */ /* 0x000fe20008000000 */
[----:B------:R-:W-:Y:S01]  /*4b90*/  LOP3.LUT R3, R3, R0, RZ, 0x3c, !PT ;  /* 0x0000000003037212 */ /* 0x000fe200078e3cff */
[----:B------:R-:W-:-:S04]  /*4ba0*/  USEL UR24, UR4, URZ, UP0 ;  /* 0x000000ff04187287 */ /* 0x000fc80008000000 */
[----:B------:R-:W-:Y:S01]  /*4bb0*/  LOP3.LUT R9, R9, UR5, RZ, 0x3c, !PT ;  /* 0x0000000509097c12 */ /* 0x000fe2000f8e3cff */
[----:B------:R-:W-:Y:S07]  /*4bc0*/  @P1 BRA `(.L_x_97) ;  /* 0xfffffff800b01947 */ /* 0x000fee000383ffff */
[----:B------:R-:W1:Y:S01]  /*4bd0*/  S2UR UR8, SR_CgaCtaId ;  /* 0x00000000000879c3 */ /* 0x000e620000008800 */
[----:B------:R-:W-:Y:S01]  /*4be0*/  ELECT P0, URZ, PT ;  /* 0x0000000000ff782f */ /* 0x000fe20003800000 */
[----:B------:R-:W-:Y:S01]  /*4bf0*/  HFMA2 R0, -RZ, RZ, 0, 5.9604644775390625e-08 ;  /* 0x00000001ff007431 */ /* 0x000fe200000001ff */
[----:B------:R-:W-:-:S05]  /*4c00*/  UMOV UR4, 0x40 ;  /* 0x0000004000047882 */ /* 0x000fca0000000000 */
[----:B------:R-:W-:Y:S01]  /*4c10*/  UVIRTCOUNT.DEALLOC.SMPOOL 0x80 ;  /* 0x000000800000784c */ /* 0x000fe20000000000 */
[----:B------:R-:W-:Y:S02]  /*4c20*/  UISETP.NE.AND UP1, UPT, UR33, URZ, UPT ;  /* 0x000000ff2100728c */ /* 0x000fe4000bf25270 */
[----:B-1----:R-:W-:-:S09]  /*4c30*/  ULEA UR8, UR8, UR4, 0x18 ;  /* 0x0000000408087291 */ /* 0x002fd2000f8ec0ff */
[----:B------:R1:W-:Y:S01]  /*4c40*/  @P0 STS.U8 [UR8+0x1c], R0 ;  /* 0x00001c00ff000988 */ /* 0x0003e20008000008 */
[----:B------:R-:W-:Y:S05]  /*4c50*/  BRA.U UP1, `(.L_x_98) ;  /* 0x0000000101a07547 */ /* 0x000fea000b800000 */
[----:B------:R-:W-:Y:S01]  /*4c60*/  UIADD3 UR7, UPT, UPT, UR17, 0x210, URZ ;  /* 0x0000021011077890 */ /* 0x000fe2000fffe0ff */
[----:B------:R-:W-:-:S03]  /*4c70*/  SHF.L.U32 R3, R9, 0x1f, RZ ;  /* 0x0000001f09037819 */ /* 0x000fc600000006ff */
[----:B------:R-:W-:-:S09]  /*4c80*/  ULEA UR4, UR24, UR7, 0x3 ;  /* 0x0000000718047291 */ /* 0x000fd2000f8e18ff */
[----:B------:R-:W2:Y:S02]  /*4c90*/  SYNCS.PHASECHK.TRANS64.TRYWAIT P0, [UR4], R3 ;  /* 0x00000003ff0075a7 */ /* 0x000ea40008001104 */
[----:B--2---:R-:W-:Y:S05]  /*4ca0*/  @!P0 BRA `(.L_x_99) ;  /* 0x0000004c00f48947 */ /* 0x004fea0003800000 */
.L_x_213:
        /* <DEDUP_REMOVED lines=9> */
.L_x_215:
        /* <DEDUP_REMOVED lines=9> */
.L_x_217:
[----:B------:R-:W-:-:S04]  /*4dd0*/  UIADD3 UR4, UPT, UPT, UR4, 0x1, URZ ;  /* 0x0000000104047890 */ /* 0x000fc8000fffe0ff */
[----:B------:R-:W-:-:S04]  /*4de0*/  UISETP.NE.AND UP0, UPT, UR4, 0x4, UPT ;  /* 0x000000040400788c */ /* 0x000fc8000bf05270 */
[----:B------:R-:W-:Y:S02]  /*4df0*/  USEL UR5, URZ, 0x1, UP0 ;  /* 0x00000001ff057887 */ /* 0x000fe40008000000 */
[----:B------:R-:W-:-:S04]  /*4e00*/  USEL UR4, UR4, URZ, UP0 ;  /* 0x000000ff04047287 */ /* 0x000fc80008000000 */
[----:B------:R-:W-:Y:S01]  /*4e10*/  ULEA UR4, UR4, UR7, 0x3 ;  /* 0x0000000704047291 */ /* 0x000fe2000f8e18ff */
[----:B-1----:R-:W-:-:S04]  /*4e20*/  LOP3.LUT R3, R2, UR5, RZ, 0x3c, !PT ;  /* 0x0000000502037c12 */ /* 0x002fc8000f8e3cff */
[----:B------:R-:W-:Y:S01]  /*4e30*/  SHF.L.U32 R3, R3, 0x1f, RZ ;  /* 0x0000001f03037819 */ /* 0x000fe200000006ff */
[----:B------:R-:W-:-:S04]  /*4e40*/  IMAD.U32 R0, RZ, RZ, UR4 ;  /* 0x00000004ff007e24 */ /* 0x000fc8000f8e00ff */
[----:B------:R1:W2:Y:S03]  /*4e50*/  SYNCS.PHASECHK.TRANS64.TRYWAIT P0, [R0+URZ], R3 ;  /* 0x00000003000075a7 */ /* 0x0002a600080011ff */
[----:B--2---:R-:W-:Y:S05]  /*4e60*/  @!P0 NANOSLEEP.SYNCS 0x989680 ;  /* 0x009896800000895d */ /* 0x004fea0003900000 */
[----:B------:R-:W2:Y:S02]  /*4e70*/  @!P0 SYNCS.PHASECHK.TRANS64 P0, [R0+URZ], R3 ;  /* 0x00000003000085a7 */ /* 0x000ea400080010ff */
[----:B--2---:R-:W-:Y:S05]  /*4e80*/  @P0 BRA `(.L_x_102) ;  /* 0x0000000000200947 */ /* 0x004fea0003800000 */
.L_x_103:
[----:B--2---:R2:W4:Y:S02]  /*4e90*/  SYNCS.PHASECHK.TRANS64.TRYWAIT P0, [R0+URZ], R3 ;  /* 0x00000003000075a7 */ /* 0x00452400080011ff */
[----:B----4-:R-:W-:Y:S05]  /*4ea0*/  @!P0 NANOSLEEP.SYNCS 0x989680 ;  /* 0x009896800000895d */ /* 0x010fea0003900000 */
[----:B------:R-:W4:Y:S02]  /*4eb0*/  @!P0 SYNCS.PHASECHK.TRANS64 P0, [R0+URZ], R3 ;  /* 0x00000003000085a7 */ /* 0x000f2400080010ff */
[----:B----4-:R-:W-:Y:S05]  /*4ec0*/  @!P0 BRA `(.L_x_103) ;  /* 0xfffffffc00f08947 */ /* 0x010fea000383ffff */
[----:B------:R-:W-:Y:S05]  /*4ed0*/  BRA `(.L_x_102) ;  /* 0x00000000000c7947 */ /* 0x000fea0003800000 */
.L_x_98:
[----:B------:R-:W-:-:S04]  /*4ee0*/  UIADD3 UR4, UPT, UPT, UR17, 0x250, URZ ;  /* 0x0000025011047890 */ /* 0x000fc8000fffe0ff */
[----:B------:R-:W-:-:S09]  /*4ef0*/  UPRMT UR4, UR34, 0x654, UR4 ;  /* 0x0000065422047896 */ /* 0x000fd20008000004 */
[----:B------:R-:W-:Y:S03]  /*4f00*/  SYNCS.ARRIVE.TRANS64.RED.A1T0 RZ, [UR4], RZ ;  /* 0x000000ffffff79a7 */ /* 0x000fe60008100404 */
.L_x_102:
[----:B-12---:R-:W-:Y:S01]  /*4f10*/  SHF.L.U32 R3, RZ, 0x1f, RZ ;  /* 0x0000001fff037819 */ /* 0x006fe200000006ff */
[----:B------:R-:W-:Y:S01]  /*4f20*/  UIADD3 UR4, UPT, UPT, UR17, 0x250, URZ ;  /* 0x0000025011047890 */ /* 0x000fe2000fffe0ff */
[----:B------:R-:W-:Y:S02]  /*4f30*/  PLOP3.LUT P0, PT, PT, PT, UP1, 0x80, 0x8 ;  /* 0x000000000008781c */ /* 0x000fe40003f0f018 */
[----:B------:R-:W1:Y:S02]  /*4f40*/  SYNCS.PHASECHK.TRANS64.TRYWAIT P1, [UR17+0x250], R3 ;  /* 0x00025003ff0075a7 */ /* 0x000e640008021111 */
[----:B-1----:R-:W-:Y:S09]  /*4f50*/  @!P1 BRA `(.L_x_104) ;  /* 0x0000004c00909947 */ /* 0x002ff20003800000 */
.L_x_219:
[----:B------:R-:W-:Y:S01]  /*4f60*/  @!UP1 UPRMT UR4, UR34, 0x654, UR4 ;  /* 0x0000065422049896 */ /* 0x000fe20008000004 */
[----:B------:R-:W-:Y:S01]  /*4f70*/  UMOV UR5, 0xffff ;  /* 0x0000ffff00057882 */ /* 0x000fe20000000000 */
[----:B------:R-:W-:-:S07]  /*4f80*/  UMOV UR6, 0x1 ;  /* 0x0000000100067882 */ /* 0x000fce0000000000 */
[----:B------:R-:W-:Y:S01]  /*4f90*/  @!P0 SYNCS.ARRIVE.TRANS64.RED.A1T0 RZ, [UR4], RZ ;  /* 0x000000ffffff89a7 */ /* 0x000fe20008100404 */
[----:B------:R-:W-:Y:S01]  /*4fa0*/  NOP ;  /* 0x0000000000007918 */ /* 0x000fe20000000000 */
[----:B-1----:R-:W1:Y:S01]  /*4fb0*/  LDS R0, [UR8+0x14] ;  /* 0x00001408ff007984 */ /* 0x002e620008000800 */
[----:B------:R-:W-:-:S04]  /*4fc0*/  ULOP3.LUT UR4, UR32, 0xffff, URZ, 0xc0, !UPT ;  /* 0x0000ffff20047892 */ /* 0x000fc8000f8ec0ff */
[----:B------:R-:W-:-:S04]  /*4fd0*/  USHF.R.U32.HI UR4, URZ, 0x5, UR4 ;  /* 0x00000005ff047899 */ /* 0x000fc80008011604 */
[----:B------:R-:W-:Y:S02]  /*4fe0*/  USHF.L.U32 UR5, UR5, UR4, URZ ;  /* 0x0000000405057299 */ /* 0x000fe400080006ff */
[----:B------:R-:W-:-:S04]  /*4ff0*/  USHF.L.U32 UR4, UR6, UR4, URZ ;  /* 0x0000000406047299 */ /* 0x000fc800080006ff */
[----:B-1----:R-:W-:-:S04]  /*5000*/  LOP3.LUT R0, R0, UR5, RZ, 0xc0, !PT ;  /* 0x0000000500007c12 */ /* 0x002fc8000f8ec0ff */
[----:B------:R-:W-:-:S13]  /*5010*/  ISETP.NE.AND P0, PT, R0, UR5, PT ;  /* 0x0000000500007c0c */ /* 0x000fda000bf05270 */
[----:B------:R-:W-:Y:S05]  /*5020*/  @P0 BRA `(.L_x_105) ;  /* 0x0000000000580947 */ /* 0x000fea0003800000 */
[----:B------:R-:W1:Y:S02]  /*5030*/  LDS R0, [UR8+0x18] ;  /* 0x00001808ff007984 */ /* 0x000e640008000800 */
[----:B-1----:R-:W-:-:S04]  /*5040*/  LOP3.LUT R0, R0, UR4, RZ, 0xc0, !PT ;  /* 0x0000000400007c12 */ /* 0x002fc8000f8ec0ff */
[----:B------:R-:W-:-:S13]  /*5050*/  ISETP.NE.AND P0, PT, R0, UR4, PT ;  /* 0x0000000400007c0c */ /* 0x000fda000bf05270 */
[----:B------:R-:W-:Y:S05]  /*5060*/  @P0 BRA `(.L_x_106) ;  /* 0x00000000003c0947 */ /* 0x000fea0003800000 */
[----:B------:R-:W1:Y:S01]  /*5070*/  S2R R2, SR_LANEID ;  /* 0x0000000000027919 */ /* 0x000e620000000000 */
[----:B------:R-:W-:Y:S01]  /*5080*/  ULOP3.LUT UR5, URZ, UR5, URZ, 0x33, !UPT ;  /* 0x00000005ff057292 */ /* 0x000fe2000f8e33ff */
[----:B------:R-:W-:Y:S01]  /*5090*/  LOP3.LUT R4, RZ, UR4, RZ, 0x33, !PT ;  /* 0x00000004ff047c12 */ /* 0x000fe2000f8e33ff */
[----:B------:R-:W-:Y:S02]  /*50a0*/  VOTEU.ANY UR4, UPT, PT ;  /* 0x0000000000047886 */ /* 0x000fe400038e0100 */
[----:B------:R-:W-:Y:S01]  /*50b0*/  UFLO.U32 UR4, UR4 ;  /* 0x00000004000472bd */ /* 0x000fe200080e0000 */
[----:B------:R-:W2:Y:S01]  /*50c0*/  REDUX UR6, R4 ;  /* 0x00000000040673c4 */ /* 0x000ea20000000000 */
[----:B------:R-:W-:-:S06]  /*50d0*/  IMAD.U32 R0, RZ, RZ, UR5 ;  /* 0x00000005ff007e24 */ /* 0x000fcc000f8e00ff */
[----:B------:R4:W-:Y:S01]  /*50e0*/  UTCATOMSWS.AND URZ, UR5 ;  /* 0x0000000500ff79e3 */ /* 0x0009e20008000000 */
[----:B------:R-:W3:Y:S01]  /*50f0*/  REDUX UR7, R0 ;  /* 0x00000000000773c4 */ /* 0x000ee20000000000 */
[----:B-1----:R-:W-:Y:S01]  /*5100*/  ISETP.EQ.U32.AND P0, PT, R2, UR4, PT ;  /* 0x0000000402007c0c */ /* 0x002fe2000bf02070 */
[----:B--2---:R-:W-:Y:S01]  /*5110*/  IMAD.U32 R2, RZ, RZ, UR6 ;  /* 0x00000006ff027e24 */ /* 0x004fe2000f8e00ff */
[----:B---3--:R-:W-:-:S11]  /*5120*/  MOV R3, UR7 ;  /* 0x0000000700037c02 */ /* 0x008fd60008000f00 */
[----:B------:R4:W-:Y:S04]  /*5130*/  @P0 ATOMS.AND RZ, [UR8+0x14], R3 ;  /* 0x00001403ffff098c */ /* 0x0009e8000a800008 */
[----:B------:R4:W-:Y:S01]  /*5140*/  @P0 ATOMS.AND RZ, [UR8+0x18], R2 ;  /* 0x00001802ffff098c */ /* 0x0009e2000a800008 */
[----:B------:R-:W-:Y:S05]  /*5150*/  BRA `(.L_x_107) ;  /* 0x0000000000147947 */ /* 0x000fea0003800000 */
.L_x_106:
[----:B------:R-:W-:Y:S02]  /*5160*/  MOV R2, 0x5180 ;  /* 0x0000518000027802 */ /* 0x000fe40000000f00 */
[----:B---3-5:R-:W-:Y:S05]  /*5170*/  CALL.REL.NOINC `($__internal_0_$__cuda_sm10x_tcgen05_guardrail_trap_col_being_dealloced_not_returned_by_alloc) ;  /* 0x0000004c00e47944 */ /* 0x028fea0003c00000 */
[----:B------:R-:W-:Y:S05]  /*5180*/  BRA `(.L_x_107) ;  /* 0x0000000000087947 */ /* 0x000fea0003800000 */
.L_x_105:
[----:B------:R-:W-:Y:S02]  /*5190*/  MOV R2, 0x51b0 ;  /* 0x000051b000027802 */ /* 0x000fe40000000f00 */
[----:B---3-5:R-:W-:Y:S05]  /*51a0*/  CALL.REL.NOINC `($__internal_2_$__cuda_sm10x_tcgen05_guardrail_trap_unallocated_columns_being_dealloced) ;  /* 0x0000004c00f07944 */ /* 0x028fea0003c00000 */
.L_x_107:
[----:B------:R-:W-:Y:S01]  /*51b0*/  NOP ;  /* 0x0000000000007918 */ /* 0x000fe20000000000 */
[----:B----4-:R-:W-:Y:S05]  /*51c0*/  EXIT ;  /* 0x000000000000794d */ /* 0x010fea0003800000 */
.L_x_78:
[----:B------:R-:W-:-:S09]  /*51d0*/  UISETP.NE.OR UP0, UPT, UR18, 0x3, !UP4 ;  /* 0x000000031200788c */ /* 0x000fd2000e705670 */
[----:B------:R-:W-:Y:S05]  /*51e0*/  BRA.U UP0, `(.L_x_108) ;  /* 0x0000000d00dc7547 */ /* 0x000fea000b800000 */
[----:B------:R-:W2:Y:S01]  /*51f0*/  LDCU.64 UR4, c[0x0][0x888] ;  /* 0x00011100ff0477ac */ /* 0x000ea20008000a00 */
[----:B------:R-:W3:Y:S01]  /*5200*/  LDC.64 R12, c[0x0][0x348] ;  /* 0x0000d200ff0c7b82 */ /* 0x000ee20000000a00 */
[----:B------:R-:W-:Y:S02]  /*5210*/  HFMA2 R9, -RZ, RZ, 0, 0 ;  /* 0x00000000ff097431 */ /* 0x000fe400000001ff */
[----:B------:R-:W-:Y:S01]  /*5220*/  IMAD.MOV.U32 R11, RZ, RZ, 0x1 ;  /* 0x00000001ff0b7424 */ /* 0x000fe200078e00ff */
[----:B------:R-:W4:Y:S01]  /*5230*/  LDCU UR35, c[0x0][0x370] ;  /* 0x00006e00ff2377ac */ /* 0x000f220008000800 */
[----:B------:R-:W-:Y:S01]  /*5240*/  IMAD.MOV.U32 R10, RZ, RZ, RZ ;  /* 0x000000ffff0a7224 */ /* 0x000fe200078e00ff */
[----:B------:R-:W-:Y:S01]  /*5250*/  MOV R3, 0x1000 ;  /* 0x0000100000037802 */ /* 0x000fe20000000f00 */
[----:B------:R-:W4:Y:S01]  /*5260*/  LDCU.128 UR48, c[0x0][0xb10] ;  /* 0x00016200ff3077ac */ /* 0x000f220008000c00 */
[----:B------:R-:W1:Y:S01]  /*5270*/  LDCU UR34, c[0x0][0x374] ;  /* 0x00006e80ff2277ac */ /* 0x000e620008000800 */
[----:B------:R-:W1:Y:S01]  /*5280*/  LDCU.64 UR32, c[0x0][0x890] ;  /* 0x00011200ff2077ac */ /* 0x000e620008000a00 */
[----:B------:R-:W1:Y:S01]  /*5290*/  LDCU UR15, c[0x0][0xb0c] ;  /* 0x00016180ff0f77ac */ /* 0x000e620008000800 */
[----:B--2---:R-:W-:Y:S01]  /*52a0*/  UISETP.NE.U32.AND UP0, UPT, UR4, URZ, UPT ;  /* 0x000000ff0400728c */ /* 0x004fe2000bf05070 */
[----:B------:R-:W2:Y:S01]  /*52b0*/  LDCU UR40, c[0x0][0xb20] ;  /* 0x00016400ff2877ac */ /* 0x000ea20008000800 */
[----:B------:R-:W2:Y:S01]  /*52c0*/  LDCU UR4, c[0x0][0xb30] ;  /* 0x00016600ff0477ac */ /* 0x000ea20008000800 */
[----:B------:R-:W-:Y:S01]  /*52d0*/  UMOV UR21, 0x400 ;  /* 0x0000040000157882 */ /* 0x000fe20000000000 */
[----:B----4-:R-:W-:-:S02]  /*52e0*/  UIMAD.WIDE.U32 UR6, UR35, UR48, URZ ;  /* 0x00000030230672a5 */ /* 0x010fc4000f8e00ff */
[----:B-1----:R-:W-:Y:S02]  /*52f0*/  UIMAD.WIDE.U32 UR8, UR34, UR51, URZ ;  /* 0x00000033220872a5 */ /* 0x002fe4000f8e00ff */
[----:B------:R-:W-:Y:S02]  /*5300*/  ULEA UR21, UR46, UR21, 0x18 ;  /* 0x000000152e157291 */ /* 0x000fe4000f8ec0ff */
[----:B------:R-:W-:Y:S02]  /*5310*/  UISETP.NE.U32.AND UP6, UPT, UR32, URZ, UPT ;  /* 0x000000ff2000728c */ /* 0x000fe4000bfc5070 */
[----:B------:R-:W-:Y:S02]  /*5320*/  UIADD3 UR37, UPT, UPT, UR21, 0x1a8, URZ ;  /* 0x000001a815257890 */ /* 0x000fe4000fffe0ff */
[----:B------:R-:W-:Y:S02]  /*5330*/  UISETP.NE.AND.EX UP5, UPT, UR5, URZ, UPT, UP0 ;  /* 0x000000ff0500728c */ /* 0x000fe4000bfa5300 */
[----:B------:R-:W-:Y:S01]  /*5340*/  UISETP.NE.AND UP0, UPT, UR42, 0x1, UPT ;  /* 0x000000012a00788c */ /* 0x000fe2000bf05270 */
[----:B------:R-:W-:Y:S01]  /*5350*/  UMOV UR6, UR7 ;  /* 0x0000000700067c82 */ /* 0x000fe20008000000 */
[----:B------:R-:W-:Y:S01]  /*5360*/  UMOV UR38, UR9 ;  /* 0x0000000900267c82 */ /* 0x000fe20008000000 */
[----:B------:R-:W-:-:S02]  /*5370*/  UISETP.NE.AND UP0, UPT, UR15, 0x1, UPT ;  /* 0x000000010f00788c */ /* 0x000fc4000bf05270 */
[----:B------:R-:W-:Y:S02]  /*5380*/  UPLOP3.LUT UP4, UPT, UPT, UPT, UPT, 0x40, 0x4 ;  /* 0x000000000004789c */ /* 0x000fe40003f8e870 */
[----:B------:R-:W-:Y:S01]  /*5390*/  UISETP.GE.AND UP2, UPT, UR42, 0x1, UPT ;  /* 0x000000012a00788c */ /* 0x000fe2000bf46270 */
[----:B------:R-:W1:Y:S01]  /*53a0*/  LDCU.64 UR22, c[0x0][0xb28] ;  /* 0x00016500ff1677ac */ /* 0x000e620008000a00 */
[----:B------:R-:W-:Y:S02]  /*53b0*/  UISETP.NE.AND.EX UP6, UPT, UR33, URZ, UPT, UP6 ;  /* 0x000000ff2100728c */ /* 0x000fe4000bfc5360 */
[----:B------:R-:W-:Y:S02]  /*53c0*/  UIADD3 UR25, UPT, UPT, UR21, 0x1a0, URZ ;  /* 0x000001a015197890 */ /* 0x000fe4000fffe0ff */
[----:B------:R-:W-:Y:S02]  /*53d0*/  UPRMT UR37, UR46, 0x654, UR37 ;  /* 0x000006542e257896 */ /* 0x000fe40008000025 */
[----:B------:R-:W-:-:S02]  /*53e0*/  USHF.R.U32.HI UR39, URZ, UR49, UR6 ;  /* 0x00000031ff277299 */ /* 0x000fc40008011606 */
[----:B--2---:R-:W-:Y:S02]  /*53f0*/  USHF.R.U32.HI UR38, URZ, UR40, UR38 ;  /* 0x00000028ff267299 */ /* 0x004fe40008011626 */
[----:B------:R-:W-:Y:S02]  /*5400*/  UISETP.NE.AND UP0, UPT, UR50, 0x1, UPT ;  /* 0x000000013200788c */ /* 0x000fe4000bf05270 */
[----:B---3--:R-:W-:-:S11]  /*5410*/  UISETP.NE.AND UP3, UPT, UR4, 0x1, UPT ;  /* 0x000000010400788c */ /* 0x008fd6000bf65270 */
.L_x_117:
[C---:B------:R-:W-:Y:S02]  /*5420*/  LEA R8, R10.reuse, UR21, 0x3 ;  /* 0x000000150a087c11 */ /* 0x040fe4000f8e18ff */
[----:B------:R-:W-:Y:S02]  /*5430*/  SHF.L.U32 R5, R9, 0x1f, RZ ;  /* 0x0000001f09057819 */ /* 0x000fe400000006ff */
[----:B------:R-:W-:Y:S02]  /*5440*/  LEA R6, R10, UR21, 0x4 ;  /* 0x000000150a067c11 */ /* 0x000fe4000f8e20ff */
[----:B--2---:R-:W2:Y:S02]  /*5450*/  SYNCS.PHASECHK.TRANS64.TRYWAIT P0, [R8+URZ+0x1d0], R5 ;  /* 0x0001d005080075a7 */ /* 0x004ea400080011ff */
[----:B--2---:R-:W-:Y:S05]  /*5460*/  @!P0 BRA `(.L_x_109) ;  /* 0x0000004800648947 */ /* 0x004fea0003800000 */
.L_x_220:
[----:B--2---:R-:W2:Y:S01]  /*5470*/  LDS.128 R4, [R6+0x260] ;  /* 0x0002600006047984 */ /* 0x004ea20000000c00 */
[----:B------:R-:W-:Y:S01]  /*5480*/  UISETP.GE.AND UP0, UPT, UR42, 0x1, UPT ;  /* 0x000000012a00788c */ /* 0x000fe2000bf06270 */
[----:B------:R-:W-:Y:S01]  /*5490*/  @!PT LDS RZ, [RZ] ;  /* 0x00000000fffff984 */ /* 0x000fe20000000800 */
[----:B------:R-:W-:Y:S01]  /*54a0*/  @!PT LDS RZ, [RZ] ;  /* 0x00000000fffff984 */ /* 0x000fe20000000800 */
[----:B------:R-:W-:Y:S01]  /*54b0*/  @!PT LDS RZ, [RZ] ;  /* 0x00000000fffff984 */ /* 0x000fe20000000800 */
[----:B------:R-:W-:Y:S01]  /*54c0*/  @!PT LDS RZ, [RZ] ;  /* 0x00000000fffff984 */ /* 0x000fe20000000800 */
[----:B------:R3:W-:Y:S06]  /*54d0*/  MEMBAR.ALL.CTA ;  /* 0x0000000000007992 */ /* 0x0007ec0000008000 */
[----:B---3--:R-:W3:Y:S01]  /*54e0*/  FENCE.VIEW.ASYNC.S ;  /* 0x00000000000073c6 */ /* 0x008ee20000000000 */
[----:B--2---:R-:W-:Y:S11]  /*54f0*/  LOP3.LUT P0, RZ, R6, 0x1, RZ, 0xc0, !PT ;  /* 0x0000000106ff7812 */ /* 0x004ff6000780c0ff */
[----:B------:R-:W-:Y:S02]  /*5500*/  @!UPT UIADD3 URZ, UPT, UPT, URZ, URZ, URZ ;  /* 0x000000fffffff290 */ /* 0x000fe4000fffe0ff */
[----:B---3--:R-:W-:Y:S01]  /*5510*/  VOTEU.ANY UP2, P0 ;  /* 0x0000000000ff7886 */ /* 0x008fe20000040100 */
[----:B------:R-:W-:Y:S11]  /*5520*/  PLOP3.LUT P0, PT, PT, PT, UP2, 0x80, 0x8 ;  /* 0x000000000008781c */ /* 0x000ff60003f0f028 */
[----:B------:R-:W-:Y:S02]  /*5530*/  @!UPT UIADD3 URZ, UPT, UPT, URZ, URZ, URZ ;  /* 0x000000fffffff290 */ /* 0x000fe4000fffe0ff */
[----:B------:R-:W-:Y:S02]  /*5540*/  @P0 SHF.R.U32.HI R0, RZ, 0x10, R5 ;  /* 0x00000010ff000819 */ /* 0x000fe40000011605 */
[----:B------:R-:W-:Y:S02]  /*5550*/  @P0 MOV R2, R4 ;  /* 0x0000000400020202 */ /* 0x000fe40000000f00 */
[----:B------:R-:W-:Y:S01]  /*5560*/  @P0 R2UR UR4, R0 ;  /* 0x00000000000402ca */ /* 0x000fe200000e0000 */
[----:B------:R-:W-:Y:S01]  /*5570*/  VIADD R0, R8, 0x1e0 ;  /* 0x000001e008007836 */ /* 0x000fe20000000000 */
[----:B------:R-:W-:Y:S02]  /*5580*/  @P0 LOP3.LUT R4, R5, 0xffff, RZ, 0xc0, !PT ;  /* 0x0000ffff05040812 */ /* 0x000fe400078ec0ff */
[----:B------:R-:W-:Y:S02]  /*5590*/  @P0 R2UR UR6, R2 ;  /* 0x00000000020602ca */ /* 0x000fe400000e0000 */
[----:B------:R-:W-:Y:S02]  /*55a0*/  PRMT R0, RZ, 0x654, R0 ;  /* 0x00000654ff007816 */ /* 0x000fe40000000000 */
[----:B------:R-:W-:Y:S02]  /*55b0*/  @P0 R2UR UR5, R4 ;  /* 0x00000000040502ca */ /* 0x000fe400000e0000 */
[----:B------:R2:W-:Y:S03]  /*55c0*/  SYNCS.ARRIVE.TRANS64.RED.A1T0 RZ, [R0+URZ], RZ ;  /* 0x000000ff00ff79a7 */ /* 0x0005e600081004ff */
[----:B------:R-:W-:Y:S04]  /*55d0*/  @UP2 UMOV UR29, UR4 ;  /* 0x00000004001d2c82 */ /* 0x000fe80008000000 */
[----:B------:R-:W-:Y:S04]  /*55e0*/  @UP2 UMOV UR14, UR6 ;  /* 0x00000006000e2c82 */ /* 0x000fe80008000000 */
[----:B------:R-:W-:Y:S01]  /*55f0*/  @UP2 UMOV UR13, UR5 ;  /* 0x00000005000d2c82 */ /* 0x000fe20008000000 */
[----:B------:R-:W-:Y:S05]  /*5600*/  BRA.U !UP0, `(.L_x_110) ;  /* 0x0000000108c07547 */ /* 0x000fea000b800000 */
[----:B------:R-:W-:Y:S02]  /*5610*/  UIMAD.WIDE.U32 UR8, UR13, UR51, URZ ;  /* 0x000000330d0872a5 */ /* 0x000fe4000f8e00ff */
[----:B------:R-:W-:Y:S02]  /*5620*/  UP2UR UR12, UPR, URZ, 0x4 ;  /* 0x00000004ff0c7883 */ /* 0x000fe40008000000 */
[----:B------:R-:W-:Y:S02]  /*5630*/  UISETP.NE.AND UP2, UPT, UR50, 0x1, UPT ;  /* 0x000000013200788c */ /* 0x000fe4000bf45270 */
[----:B------:R-:W-:Y:S02]  /*5640*/  UIMAD.WIDE.U32 UR10, UR14, UR48, URZ ;  /* 0x000000300e0a72a5 */ /* 0x000fe4000f8e00ff */
[----:B------:R-:W-:Y:S02]  /*5650*/  USEL UR4, UR34, UR38, !UP2 ;  /* 0x0000002622047287 */ /* 0x000fe4000d000000 */
[----:B------:R-:W-:Y:S02]  /*5660*/  UISETP.NE.AND UP0, UPT, UR15, 0x1, UPT ;  /* 0x000000010f00788c */ /* 0x000fe4000bf05270 */
[----:B------:R-:W-:Y:S02]  /*5670*/  UP2UR UR20, UPR, URZ, 0x2 ;  /* 0x00000002ff147883 */ /* 0x000fe40008000000 */
[----:B------:R-:W-:Y:S02]  /*5680*/  UISETP.NE.AND UP1, UPT, UR42, 0x1, UPT ;  /* 0x000000012a00788c */ /* 0x000fe4000bf25270 */
[----:B-1----:R-:W-:Y:S02]  /*5690*/  UIMAD.WIDE.U32 UR16, UR4, UR22, URZ ;  /* 0x00000016041072a5 */ /* 0x002fe4000f8e00ff */
[----:B------:R-:W-:Y:S01]  /*56a0*/  USEL UR7, UR35, UR39, !UP0 ;  /* 0x0000002723077287 */ /* 0x000fe2000c000000 */
[----:B------:R-:W-:Y:S02]  /*56b0*/  UMOV UR5, UR9 ;  /* 0x0000000900057c82 */ /* 0x000fe40008000000 */
[----:B------:R-:W-:Y:S02]  /*56c0*/  USHF.R.U32.HI UR6, URZ, UR40, UR5 ;  /* 0x00000028ff067299 */ /* 0x000fe40008011605 */
[----:B------:R-:W-:Y:S02]  /*56d0*/  UIMAD.WIDE.U32 UR18, UR7, UR22, URZ ;  /* 0x00000016071272a5 */ /* 0x000fe4000f8e00ff */
[----:B------:R-:W-:Y:S02]  /*56e0*/  USEL UR6, UR13, UR6, !UP2 ;  /* 0x000000060d067287 */ /* 0x000fe4000d000000 */
[----:B------:R-:W-:Y:S01]  /*56f0*/  UISETP.NE.AND UP2, UPT, UR12, URZ, UPT ;  /* 0x000000ff0c00728c */ /* 0x000fe2000bf45270 */
[----:B------:R-:W-:Y:S01]  /*5700*/  UMOV UR5, UR11 ;  /* 0x0000000b00057c82 */ /* 0x000fe20008000000 */
[----:B------:R-:W-:Y:S02]  /*5710*/  UIMAD.WIDE.U32 UR10, UR6, UR22, URZ ;  /* 0x00000016060a72a5 */ /* 0x000fe4000f8e00ff */
[----:B------:R-:W-:Y:S03]  /*5720*/  USHF.R.U32.HI UR8, URZ, UR49, UR5 ;  /* 0x00000031ff087299 */ /* 0x000fe60008011605 */
[----:B------:R-:W-:Y:S02]  /*5730*/  UMOV UR5, UR17 ;  /* 0x0000001100057c82 */ /* 0x000fe40008000000 */
[----:B------:R-:W-:Y:S03]  /*5740*/  @UP1 USHF.R.U32.HI UR4, URZ, UR23, UR5 ;  /* 0x00000017ff041299 */ /* 0x000fe60008011605 */
[----:B------:R-:W-:Y:S01]  /*5750*/  UMOV UR5, UR19 ;  /* 0x0000001300057c82 */ /* 0x000fe20008000000 */
[----:B------:R-:W-:Y:S02]  /*5760*/  UIMAD UR4, UR42, UR4, URZ ;  /* 0x000000042a0472a4 */ /* 0x000fe4000f8e02ff */
[----:B------:R-:W-:Y:S02]  /*5770*/  @UP1 USHF.R.U32.HI UR7, URZ, UR23, UR5 ;  /* 0x00000017ff071299 */ /* 0x000fe40008011605 */
[----:B------:R-:W-:Y:S02]  /*5780*/  USEL UR5, UR14, UR8, !UP0 ;  /* 0x000000080e057287 */ /* 0x000fe4000c000000 */
[----:B------:R-:W-:Y:S02]  /*5790*/  UIMAD UR8, UR42, UR7, URZ ;  /* 0x000000072a0872a4 */ /* 0x000fe4000f8e02ff */
[----:B------:R-:W-:Y:S03]  /*57a0*/  UISETP.GE.AND UP0, UPT, UR6, UR4, UPT ;  /* 0x000000040600728c */ /* 0x000fe6000bf06270 */
[----:B------:R-:W-:Y:S01]  /*57b0*/  UMOV UR4, UR11 ;  /* 0x0000000b00047c82 */ /* 0x000fe20008000000 */
[----:B------:R-:W-:Y:S02]  /*57c0*/  UISETP.GE.OR UP0, UPT, UR5, UR8, UP0 ;  /* 0x000000080500728c */ /* 0x000fe40008706670 */
[----:B------:R-:W-:Y:S02]  /*57d0*/  USHF.R.U32.HI UR4, URZ, UR23, UR4 ;  /* 0x00000017ff047299 */ /* 0x000fe40008011604 */
[----:B------:R-:W-:Y:S02]  /*57e0*/  UIMAD.WIDE.U32 UR8, UR5, UR22, URZ ;  /* 0x00000016050872a5 */ /* 0x000fe4000f8e00ff */
[----:B------:R-:W-:Y:S04]  /*57f0*/  USEL UR10, UR6, UR4, !UP1 ;  /* 0x00000004060a7287 */ /* 0x000fe8000c800000 */
[----:B------:R-:W-:Y:S01]  /*5800*/  UIADD3 UR11, UPT, UPT, -UR10, URZ, URZ ;  /* 0x000000ff0a0b7290 */ /* 0x000fe2000fffe1ff */
[----:B------:R-:W-:Y:S02]  /*5810*/  @!UP0 UMOV UR4, UR9 ;  /* 0x0000000900048c82 */ /* 0x000fe40008000000 */
[----:B------:R-:W-:Y:S02]  /*5820*/  @!UP0 USHF.R.U32.HI UR4, URZ, UR23, UR4 ;  /* 0x00000017ff048299 */ /* 0x000fe40008011604 */
[----:B------:R-:W-:Y:S02]  /*5830*/  UIMAD UR8, UR42, UR11, UR6 ;  /* 0x0000000b2a0872a4 */ /* 0x000fe4000f8e0206 */
[----:B------:R-:W-:Y:S02]  /*5840*/  @!UP0 USEL UR4, UR5, UR4, !UP1 ;  /* 0x0000000405048287 */ /* 0x000fe4000c800000 */
[----:B------:R-:W-:Y:S02]  /*5850*/  UISETP.NE.AND UP1, UPT, UR20, URZ, UPT ;  /* 0x000000ff1400728c */ /* 0x000fe4000bf25270 */
[----:B------:R-:W-:Y:S02]  /*5860*/  @!UP0 UIMAD UR8, UR7, UR8, UR4 ;  /* 0x00000008070882a4 */ /* 0x000fe4000f8e0204 */
[----:B------:R-:W-:Y:S02]  /*5870*/  @!UP0 UIADD3 UR9, UPT, UPT, UR10, -UR4, URZ ;  /* 0x800000040a098290 */ /* 0x000fe4000fffe0ff */
[----:B------:R-:W-:Y:S02]  /*5880*/  UIADD3 UR4, UPT, UPT, -UR5, URZ, URZ ;  /* 0x000000ff05047290 */ /* 0x000fe4000fffe1ff */
[----:B------:R-:W-:Y:S02]  /*5890*/  UIADD3 UR7, UPT, UPT, -UR6, URZ, URZ ;  /* 0x000000ff06077290 */ /* 0x000fe4000fffe1ff */
[----:B------:R-:W-:Y:S02]  /*58a0*/  @!UP0 UIMAD UR6, UR9, UR42, UR5 ;  /* 0x0000002a090682a4 */ /* 0x000fe4000f8e0205 */
[----:B------:R-:W-:Y:S02]  /*58b0*/  UIMAD UR14, UR15, UR4, UR14 ;  /* 0x000000040f0e72a4 */ /* 0x000fe4000f8e020e */
[----:B------:R-:W-:Y:S01]  /*58c0*/  UIMAD UR4, UR50, UR7, UR13 ;  /* 0x00000007320472a4 */ /* 0x000fe2000f8e020d */
[----:B------:R-:W-:Y:S02]  /*58d0*/  @!UP0 UMOV UR5, UR8 ;  /* 0x0000000800058c82 */ /* 0x000fe40008000000 */
[----:B------:R-:W-:Y:S02]  /*58e0*/  UIMAD UR14, UR5, UR15, UR14 ;  /* 0x0000000f050e72a4 */ /* 0x000fe4000f8e020e */
[----:B------:R-:W-:Y:S11]  /*58f0*/  UIMAD UR13, UR6, UR50, UR4 ;  /* 0x00000032060d72a4 */ /* 0x000ff6000f8e0204 */
[----:B------:R-:W-:Y:S01]  /*5900*/  @!UPT UIADD3 URZ, UPT, UPT, URZ, URZ, URZ ;  /* 0x000000fffffff290 */ /* 0x000fe2000fffe0ff */
.L_x_110:
[----:B------:R-:W3:Y:S01]  /*5910*/  @!UP3 LDCU.128 UR8, c[0x0][0xb10] ;  /* 0x00016200ff08b7ac */ /* 0x000ee20008000c00 */
[----:B------:R-:W-:Y:S02]  /*5920*/  ISETP.NE.U32.AND P0, PT, RZ, UR32, PT ;  /* 0x00000020ff007c0c */ /* 0x000fe4000bf05070 */
[----:B------:R-:W-:Y:S02]  /*5930*/  SHF.L.U32 R4, R11, 0x1f, RZ ;  /* 0x0000001f0b047819 */ /* 0x000fe400000006ff */
[----:B------:R-:W-:Y:S01]  /*5940*/  ISETP.NE.AND.EX P0, PT, RZ, UR33, PT, P0 ;  /* 0x00000021ff007c0c */ /* 0x000fe2000bf05300 */
[----:B------:R-:W4:Y:S01]  /*5950*/  @!UP3 LDCU UR5, c[0x0][0xb0c] ;  /* 0x00016180ff05b7ac */ /* 0x000f220008000800 */
[----:B------:R-:W-:Y:S02]  /*5960*/  USHF.L.U32 UR26, UR31, 0x7, URZ ;  /* 0x000000071f1a7899 */ /* 0x000fe400080006ff */
[----:B------:R-:W-:Y:S02]  /*5970*/  USHF.L.U32 UR27, UR30, 0x6, URZ ;  /* 0x000000061e1b7899 */ /* 0x000fe400080006ff */
[----:B---3--:R-:W-:Y:S07]  /*5980*/  UIMAD.WIDE.U32 UR6, UR14, UR8, URZ ;  /* 0x000000080e0672a5 */ /* 0x008fee000f8e00ff */
[----:B------:R-:W-:Y:S01]  /*5990*/  @!UP3 UMOV UR4, UR7 ;  /* 0x000000070004bc82 */ /* 0x000fe20008000000 */
[----:B----4-:R-:W-:Y:S02]  /*59a0*/  @!UP3 UISETP.NE.AND UP0, UPT, UR5, 0x1, UPT ;  /* 0x000000010500b88c */ /* 0x010fe4000bf05270 */
[----:B------:R-:W-:Y:S02]  /*59b0*/  @!UP3 USHF.R.U32.HI UR4, URZ, UR9, UR4 ;  /* 0x00000009ff04b299 */ /* 0x000fe40008011604 */
[----:B------:R-:W-:Y:S02]  /*59c0*/  UIMAD.WIDE.U32 UR6, UR13, UR11, URZ ;  /* 0x0000000b0d0672a5 */ /* 0x000fe4000f8e00ff */
[----:B------:R-:W-:Y:S02]  /*59d0*/  @!UP3 USEL UR8, UR14, UR4, !UP0 ;  /* 0x000000040e08b287 */ /* 0x000fe4000c000000 */
[----:B------:R-:W-:Y:S03]  /*59e0*/  @!UP3 UISETP.NE.AND UP0, UPT, UR10, 0x1, UPT ;  /* 0x000000010a00b88c */ /* 0x000fe6000bf05270 */
[----:B------:R-:W-:Y:S02]  /*59f0*/  @!UP3 UMOV UR6, UR7 ;  /* 0x000000070006bc82 */ /* 0x000fe40008000000 */
[----:B------:R-:W3:Y:S02]  /*5a00*/  @!UP3 LDCU UR4, c[0x0][0xb20] ;  /* 0x00016400ff04b7ac */ /* 0x000ee40008000800 */
[----:B---3--:R-:W-:Y:S04]  /*5a10*/  @!UP3 USHF.R.U32.HI UR6, URZ, UR4, UR6 ;  /* 0x00000004ff06b299 */ /* 0x008fe80008011606 */
[----:B------:R-:W-:Y:S04]  /*5a20*/  @!UP3 USEL UR6, UR13, UR6, !UP0 ;  /* 0x000000060d06b287 */ /* 0x000fe8000c000000 */
[----:B------:R-:W-:Y:S02]  /*5a30*/  @!UP3 UIADD3 UR4, UPT, UPT, -UR8, UR6, URZ ;  /* 0x000000060804b290 */ /* 0x000fe4000fffe1ff */
[----:B------:R-:W-:Y:S02]  /*5a40*/  @!UP3 UIADD3 UR6, UPT, UPT, UR8, -UR6, URZ ;  /* 0x800000060806b290 */ /* 0x000fe4000fffe0ff */
[----:B------:R-:W-:Y:S02]  /*5a50*/  @!UP3 UIMAD UR14, UR4, UR5, UR14 ;  /* 0x00000005040eb2a4 */ /* 0x000fe4000f8e020e */
[----:B------:R-:W-:Y:S01]  /*5a60*/  @!UP3 UIMAD UR13, UR6, UR10, UR13 ;  /* 0x0000000a060db2a4 */ /* 0x000fe2000f8e020d */
[----:B------:R-:W-:Y:S11]  /*5a70*/  BRA.U UP4, `(.L_x_111) ;  /* 0x0000000104107547 */ /* 0x000ff6000b800000 */
[----:B--2---:R-:W-:Y:S04]  /*5a80*/  MOV R0, UR43 ;  /* 0x0000002b00007c02 */ /* 0x004fe80008000f00 */
[----:B------:R-:W-:Y:S04]  /*5a90*/  SHF.L.U32 R5, R0, 0x1f, RZ ;  /* 0x0000001f00057819 */ /* 0x000fe800000006ff */
[----:B------:R-:W2:Y:S02]  /*5aa0*/  SYNCS.PHASECHK.TRANS64.TRYWAIT P1, [UR21+0x1c8], R5 ;  /* 0x0001c805ff0075a7 */ /* 0x000ea40008021115 */
[----:B--2---:R-:W-:Y:S05]  /*5ab0*/  @!P1 BRA `(.L_x_112) ;  /* 0x0000004000e49947 */ /* 0x004fea0003800000 */
.L_x_111:
[----:B------:R-:W-:Y:S05]  /*5ac0*/  BRA.U !UP6, `(.L_x_113) ;  /* 0x000000010e387547 */ /* 0x000fea000b800000 */
[----:B------:R-:W-:Y:S01]  /*5ad0*/  UPLOP3.LUT UP1, UPT, UPT, UPT, UP5, 0x80, 0x8 ;  /* 0x000000000008789c */ /* 0x000fe20003f2f050 */
[----:B--2---:R-:W-:Y:S01]  /*5ae0*/  HFMA2 R0, -RZ, RZ, 0, 5.9604644775390625e-08 ;  /* 0x00000001ff007431 */ /* 0x004fe200000001ff */
[----:B------:R-:W2:Y:S01]  /*5af0*/  LDCU.64 UR8, c[0x0][0x358] ;  /* 0x00006b00ff0877ac */ /* 0x000ea20008000a00 */
[----:B------:R-:W-:Y:S03]  /*5b00*/  IMAD.MOV.U32 R86, RZ, RZ, 0x1 ;  /* 0x00000001ff567424 */ /* 0x000fe600078e00ff */
[----:B------:R-:W-:Y:S05]  /*5b10*/  PLOP3.LUT P1, PT, PT, PT, UP1, 0x80, 0x8 ;  /* 0x000000000008781c */ /* 0x000fea0003f2f018 */
[----:B------:R-:W3:Y:S01]  /*5b20*/  @UP1 LDCU.64 UR4, c[0x0][0x888] ;  /* 0x00011100ff0417ac */ /* 0x000ee20008000a00 */
[----:B------:R-:W-:Y:S07]  /*5b30*/  @UP1 UIMAD UR6, UR36, UR32, URZ ;  /* 0x00000020240612a4 */ /* 0x000fee000f8e02ff */
[----:B------:R-:W-:Y:S01]  /*5b40*/  @!P1 PRMT R86, R0, 0x7610, R86 ;  /* 0x0000761000569816 */ /* 0x000fe20000000056 */
[----:B---3--:R-:W-:Y:S06]  /*5b50*/  @UP1 UIMAD.WIDE UR4, UR6, 0x4, UR4 ;  /* 0x00000004060418a5 */ /* 0x008fec000f8e0204 */
[----:B------:R-:W-:Y:S01]  /*5b60*/  IMAD.U32 R6, RZ, RZ, UR4 ;  /* 0x00000004ff067e24 */ /* 0x000fe2000f8e00ff */
[----:B------:R-:W-:Y:S04]  /*5b70*/  MOV R7, UR5 ;  /* 0x0000000500077c02 */ /* 0x000fe80008000f00 */
[----:B------:R-:W3:Y:S01]  /*5b80*/  @!UP1 LDCU UR4, c[0x0][0x880] ;  /* 0x00011000ff0497ac */ /* 0x000ee20008000800 */
[----:B--2--5:R4:W5:Y:S02]  /*5b90*/  @P1 LDG.E R41, desc[UR8][R6.64] ;  /* 0x0000000806291981 */ /* 0x024964000c1e1900 */
[----:B---34-:R-:W-:Y:S07]  /*5ba0*/  @!P1 IMAD.U32 R41, RZ, RZ, UR4 ;  /* 0x00000004ff299e24 */ /* 0x018fee000f8e00ff */
.L_x_113:
[----:B-----5:R-:W-:Y:S01]  /*5bb0*/  @!P0 FSETP.EQ.AND P2, PT, R41, RZ, PT ;  /* 0x000000ff2900820b */ /* 0x020fe20003f42000 */
[----:B------:R-:W-:Y:S01]  /*5bc0*/  @!UPT UIADD3 URZ, UPT, UPT, URZ, URZ, URZ ;  /* 0x000000fffffff290 */ /* 0x000fe2000fffe0ff */
[----:B------:R-:W-:Y:S11]  /*5bd0*/  @!P0 BRA `(.L_x_114) ;  /* 0x0000000000148947 */ /* 0x000ff60003800000 */
[----:B------:R-:W-:Y:S02]  /*5be0*/  LOP3.LUT P0, RZ, R86, 0xff, RZ, 0xc0, !PT ;  /* 0x000000ff56ff7812 */ /* 0x000fe4000780c0ff */
[----:B------:R-:W-:Y:S04]  /*5bf0*/  PLOP3.LUT P2, PT, PT, PT, UP1, 0x80, 0x8 ;  /* 0x000000000008781c */ /* 0x000fe80003f4f018 */
[----:B------:R-:W-:Y:S07]  /*5c00*/  PLOP3.LUT P2, PT, P2, PT, PT, 0x8, 0x80 ;  /* 0x000000000080781c */ /* 0x000fee000174e170 */
[----:B------:R-:W-:Y:S11]  /*5c10*/  @P0 FSETP.EQ.AND P2, PT, R41, RZ, PT ;  /* 0x000000ff2900020b */ /* 0x000ff60003f42000 */
[----:B------:R-:W-:Y:S02]  /*5c20*/  @!UPT UIADD3 URZ, UPT, UPT, URZ, URZ, URZ ;  /* 0x000000fffffff290 */ /* 0x000fe4000fffe0ff */
.L_x_114:
[----:B------:R-:W3:Y:S01]  /*5c30*/  SYNCS.PHASECHK.TRANS64.TRYWAIT P0, [UR21+0x1b0], R4 ;  /* 0x0001b004ff0075a7 */ /* 0x000ee20008001115 */
[----:B------:R-:W-:Y:S04]  /*5c40*/  ELECT P1, URZ, PT ;  /* 0x0000000000ff782f */ /* 0x000fe80003820000 */
[----:B------:R-:W-:Y:S01]  /*5c50*/  PLOP3.LUT P1, PT, P2, P1, PT, 0xf2, 0x2f ;  /* 0x00000000002f781c */ /* 0x000fe20001723e72 */
[----:B------:R-:W-:Y:S01]  /*5c60*/  @!UPT UIADD3 URZ, UPT, UPT, URZ, URZ, URZ ;  /* 0x000000fffffff290 */ /* 0x000fe2000fffe0ff */
[----:B---3--:R-:W-:Y:S11]  /*5c70*/  @!P0 BRA `(.L_x_115) ;  /* 0x00000040008c8947 */ /* 0x008ff60003800000 */
.L_x_223:
[----:B------:R-:W-:Y:S01]  /*5c80*/  @!P1 IADD3 R2, P0, PT, R12, 0x580, RZ ;  /* 0x000005800c029810 */ /* 0x000fe20007f1e0ff */
[----:B------:R-:W-:Y:S01]  /*5c90*/  VOTEU.ALL UP0, P1 ;  /* 0x0000000000ff7886 */ /* 0x000fe20000800000 */
[----:B------:R-:W-:Y:S01]  /*5ca0*/  UMOV UR6, 0x0 ;  /* 0x0000000000067882 */ /* 0x000fe20000000000 */
[----:B------:R-:W-:Y:S01]  /*5cb0*/  UMOV UR7, 0x10000000 ;  /* 0x1000000000077882 */ /* 0x000fe20000000000 */
[----:B------:R-:W-:Y:S01]  /*5cc0*/  @!P1 R2UR UR5, R2 ;  /* 0x00000000020592ca */ /* 0x000fe200000e0000 */
[----:B--2---:R-:W-:Y:S01]  /*5cd0*/  @!P1 IMAD.X R0, RZ, RZ, R13, P0 ;  /* 0x000000ffff009224 */ /* 0x004fe200000e060d */
[----:B------:R-:W-:Y:S01]  /*5ce0*/  @!UP0 UIADD3 UR24, UPT, UPT, UR21, 0x300, URZ ;  /* 0x0000030015188890 */ /* 0x000fe2000fffe0ff */
[----:B------:R-:W-:Y:S01]  /*5cf0*/  VIADD R10, R10, 0x1 ;  /* 0x000000010a0a7836 */ /* 0x000fe20000000000 */
[----:B------:R-:W-:Y:S02]  /*5d00*/  @!UP0 UIADD3 UR10, UPT, UPT, UR26, 0x40, URZ ;  /* 0x000000401a0a8890 */ /* 0x000fe4000fffe0ff */
[----:B------:R-:W-:Y:S01]  /*5d10*/  @!P1 R2UR UR4, R0 ;  /* 0x00000000000492ca */ /* 0x000fe200000e0000 */
[----:B------:R-:W-:Y:S01]  /*5d20*/  @!UP0 UIADD3 UR8, UPT, UPT, UR21, 0xb00, URZ ;  /* 0x00000b0015088890 */ /* 0x000fe2000fffe0ff */
[----:B------:R-:W-:Y:S01]  /*5d30*/  @!P1 IMAD.MOV.U32 R0, RZ, RZ, 0x1000 ;  /* 0x00001000ff009424 */ /* 0x000fe200078e00ff */
[----:B------:R-:W-:Y:S01]  /*5d40*/  VOTEU.ALL UP0, P1 ;  /* 0x0000000000ff7886 */ /* 0x000fe20000800000 */
[----:B------:R-:W-:Y:S01]  /*5d50*/  UMOV UR28, UR36 ;  /* 0x00000024001c7c82 */ /* 0x000fe20008000000 */
[----:B------:R-:W-:Y:S01]  /*5d60*/  UMOV UR9, UR25 ;  /* 0x0000001900097c82 */ /* 0x000fe20008000000 */
[----:B------:R-:W-:Y:S01]  /*5d70*/  UMOV UR11, UR27 ;  /* 0x0000001b000b7c82 */ /* 0x000fe20008000000 */
[----:B------:R-:W-:Y:S01]  /*5d80*/  IMAD.U32 R6, RZ, RZ, UR5 ;  /* 0x00000005ff067e24 */ /* 0x000fe2000f8e00ff */
[----:B------:R-:W-:Y:S05]  /*5d90*/  UMOV UR12, UR36 ;  /* 0x00000024000c7c82 */ /* 0x000fea0008000000 */
[----:B------:R-:W-:Y:S01]  /*5da0*/  IMAD.U32 R7, RZ, RZ, UR4 ;  /* 0x00000004ff077e24 */ /* 0x000fe2000f8e00ff */
[----:B------:R-:W-:Y:S04]  /*5db0*/  @!P1 R2UR UR4, R6 ;  /* 0x00000000060492ca */ /* 0x000fe800000e0000 */
[----:B------:R-:W-:Y:S11]  /*5dc0*/  @!P1 R2UR UR5, R7 ;  /* 0x00000000070592ca */ /* 0x000ff600000e0000 */
[----:B------:R-:W-:Y:S02]  /*5dd0*/  @!UPT UIADD3 URZ, UPT, UPT, URZ, URZ, URZ ;  /* 0x000000fffffff290 */ /* 0x000fe4000fffe0ff */
[----:B------:R-:W-:Y:S01]  /*5de0*/  @!UP0 UTMALDG.3D [UR24], [UR4], desc[UR6] ;  /* 0x00000618040085b4 */ /* 0x000fe20008011000 */
[----:B------:R-:W-:Y:S05]  /*5df0*/  VOTEU.ALL UP0, P1 ;  /* 0x0000000000ff7886 */ /* 0x000fea0000800000 */
[----:B------:R2:W-:Y:S01]  /*5e00*/  @!UP0 UTMALDG.3D [UR8], [UR4], desc[UR6] ;  /* 0x00000608040085b4 */ /* 0x0005e20008011000 */
[----:B------:R3:W-:Y:S01]  /*5e10*/  @!P1 SYNCS.ARRIVE.TRANS64.RED.A0TR RZ, [UR21+0x1a0], R0 ;  /* 0x0001a000ffff99a7 */ /* 0x0007e20008300415 */
[----:B--2---:R-:W-:Y:S09]  /*5e20*/  UPRMT UR4, UR46, 0x654, UR25 ;  /* 0x000006542e047896 */ /* 0x004ff20008000019 */
[----:B------:R-:W-:Y:S01]  /*5e30*/  SYNCS.ARRIVE.TRANS64.RED.A1T0 RZ, [UR4], RZ ;  /* 0x000000ffffff79a7 */ /* 0x000fe20008100404 */
[----:B------:R-:W2:Y:S02]  /*5e40*/  SYNCS.PHASECHK.TRANS64.TRYWAIT P0, [UR21+0x1b8], R4 ;  /* 0x0001b804ff0075a7 */ /* 0x000ea40008001115 */
[----:B--23--:R-:W-:Y:S05]  /*5e50*/  @!P0 BRA `(.L_x_116) ;  /* 0x00000040002c8947 */ /* 0x00cfea0003800000 */
.L_x_225:
[----:B------:R-:W-:Y:S01]  /*5e60*/  UIADD3 UR30, UPT, UPT, UR14, UR63, URZ ;  /* 0x0000003f0e1e7290 */ /* 0x000fe2000fffe0ff */
[----:B------:R-:W-:Y:S01]  /*5e70*/  @!P1 IADD3 R2, P0, PT, R12, 0x580, RZ ;  /* 0x000005800c029810 */ /* 0x000fe20007f1e0ff */
[----:B------:R-:W-:Y:S01]  /*5e80*/  UPLOP3.LUT UP4, UPT, UPT, UPT, UPT, 0x80, 0x8 ;  /* 0x000000000008789c */ /* 0x000fe20003f8f070 */
[----:B------:R-:W-:Y:S01]  /*5e90*/  R2UR UR24, R88 ;  /* 0x00000000581872ca */ /* 0x000fe200000e0000 */
[----:B------:R-:W-:Y:S01]  /*5ea0*/  VOTEU.ALL UP0, P1 ;  /* 0x0000000000ff7886 */ /* 0x000fe20000800000 */
[----:B------:R-:W-:Y:S01]  /*5eb0*/  @!P1 R2UR UR5, R2 ;  /* 0x00000000020592ca */ /* 0x000fe200000e0000 */
[----:B------:R-:W-:Y:S01]  /*5ec0*/  @!P1 IMAD.X R0, RZ, RZ, R13, P0 ;  /* 0x000000ffff009224 */ /* 0x000fe200000e060d */
[----:B------:R-:W-:Y:S01]  /*5ed0*/  UMOV UR6, 0x0 ;  /* 0x0000000000067882 */ /* 0x000fe20000000000 */
[----:B------:R-:W-:Y:S01]  /*5ee0*/  UMOV UR7, 0x10000000 ;  /* 0x1000000000077882 */ /* 0x000fe20000000000 */
[----:B------:R-:W-:Y:S01]  /*5ef0*/  @!UP0 UIADD3 UR18, UPT, UPT, UR26, 0x20, URZ ;  /* 0x000000201a128890 */ /* 0x000fe2000fffe0ff */
[----:B------:R-:W-:Y:S01]  /*5f00*/  ISETP.NE.AND P0, PT, R10, 0x2, PT ;  /* 0x000000020a00780c */ /* 0x000fe20003f05270 */
[----:B------:R-:W-:Y:S01]  /*5f10*/  @!UP0 UIADD3 UR16, UPT, UPT, UR21, 0x1300, URZ ;  /* 0x0000130015108890 */ /* 0x000fe2000fffe0ff */
[----:B------:R-:W-:Y:S01]  /*5f20*/  @!P1 R2UR UR4, R0 ;  /* 0x00000000000492ca */ /* 0x000fe200000e0000 */
[----:B------:R-:W-:Y:S01]  /*5f30*/  @!UP0 UIADD3 UR17, UPT, UPT, UR21, 0x1a8, URZ ;  /* 0x000001a815118890 */ /* 0x000fe2000fffe0ff */
[----:B------:R-:W-:Y:S01]  /*5f40*/  SEL R0, RZ, 0x1, P0 ;  /* 0x00000001ff007807 */ /* 0x000fe20000000000 */
[----:B------:R-:W-:Y:S01]  /*5f50*/  @!UP0 UIADD3 UR10, UPT, UPT, UR26, 0x60, URZ ;  /* 0x000000601a0a8890 */ /* 0x000fe2000fffe0ff */
[----:B------:R-:W-:Y:S01]  /*5f60*/  LOP3.LUT R11, R11, 0x1, RZ, 0x3c, !PT ;  /* 0x000000010b0b7812 */ /* 0x000fe200078e3cff */
[----:B------:R-:W-:Y:S01]  /*5f70*/  @!UP0 UIADD3 UR8, UPT, UPT, UR21, 0x1b00, URZ ;  /* 0x00001b0015088890 */ /* 0x000fe2000fffe0ff */
[----:B--2---:R-:W-:Y:S01]  /*5f80*/  IMAD.U32 R4, RZ, RZ, UR5 ;  /* 0x00000005ff047e24 */ /* 0x004fe2000f8e00ff */
[----:B------:R-:W-:Y:S01]  /*5f90*/  VOTEU.ALL UP0, P1 ;  /* 0x0000000000ff7886 */ /* 0x000fe20000800000 */
[----:B------:R-:W-:Y:S01]  /*5fa0*/  UMOV UR19, UR27 ;  /* 0x0000001b00137c82 */ /* 0x000fe20008000000 */
[----:B------:R-:W-:Y:S01]  /*5fb0*/  UMOV UR20, UR36 ;  /* 0x0000002400147c82 */ /* 0x000fe20008000000 */
[----:B------:R-:W-:Y:S01]  /*5fc0*/  UMOV UR11, UR27 ;  /* 0x0000001b000b7c82 */ /* 0x000fe20008000000 */
[----:B------:R-:W-:Y:S01]  /*5fd0*/  UMOV UR12, UR36 ;  /* 0x00000024000c7c82 */ /* 0x000fe20008000000 */
[----:B------:R-:W-:Y:S01]  /*5fe0*/  UMOV UR9, UR17 ;  /* 0x0000001100097c82 */ /* 0x000fe20008000000 */
[----:B------:R-:W-:Y:S01]  /*5ff0*/  IMAD.U32 R5, RZ, RZ, UR4 ;  /* 0x00000004ff057e24 */ /* 0x000fe2000f8e00ff */
[----:B------:R-:W-:Y:S01]  /*6000*/  @!P1 R2UR UR4, R4 ;  /* 0x00000000040492ca */ /* 0x000fe200000e0000 */
[----:B------:R-:W-:Y:S01]  /*6010*/  UIADD3 UR31, UPT, UPT, UR13, UR24, URZ ;  /* 0x000000180d1f7290 */ /* 0x000fe2000fffe0ff */
[----:B------:R-:W-:Y:S01]  /*6020*/  LOP3.LUT R9, R9, R0, RZ, 0x3c, !PT ;  /* 0x0000000009097212 */ /* 0x000fe200078e3cff */
[----:B------:R-:W-:Y:S01]  /*6030*/  UMOV UR36, UR29 ;  /* 0x0000001d00247c82 */ /* 0x000fe20008000000 */
[----:B------:R-:W-:Y:S02]  /*6040*/  @!P1 R2UR UR5, R5 ;  /* 0x00000000050592ca */ /* 0x000fe400000e0000 */
[----:B------:R-:W-:Y:S11]  /*6050*/  SEL R10, R10, RZ, P0 ;  /* 0x000000ff0a0a7207 */ /* 0x000ff60000000000 */
[----:B------:R2:W-:Y:S01]  /*6060*/  @!UP0 UTMALDG.3D [UR16], [UR4], desc[UR6] ;  /* 0x00000610040085b4 */ /* 0x0005e20008011000 */
[----:B------:R-:W-:Y:S05]  /*6070*/  VOTEU.ALL UP0, P1 ;  /* 0x0000000000ff7886 */ /* 0x000fea0000800000 */
[----:B------:R2:W-:Y:S01]  /*6080*/  @!UP0 UTMALDG.3D [UR8], [UR4], desc[UR6] ;  /* 0x00000608040085b4 */ /* 0x0005e20008011000 */
[----:B------:R2:W-:Y:S01]  /*6090*/  @!P1 SYNCS.ARRIVE.TRANS64.RED.A0TR RZ, [UR21+0x1a8], R3 ;  /* 0x0001a803ffff99a7 */ /* 0x0005e20008300415 */
[----:B------:R-:W-:Y:S01]  /*60a0*/  SYNCS.ARRIVE.TRANS64.RED.A1T0 RZ, [UR37], RZ ;  /* 0x000000ffffff79a7 */ /* 0x000fe20008100425 */
[----:B------:R-:W-:Y:S05]  /*60b0*/  BRA.U UP2, `(.L_x_117) ;  /* 0xfffffff102d87547 */ /* 0x000fea000b83ffff */
[----:B--2---:R-:W-:-:S04]  /*60c0*/  SHF.L.U32 R3, R11, 0x1f, RZ ;  /* 0x0000001f0b037819 */ /* 0x004fc800000006ff */
[----:B------:R-:W2:Y:S02]  /*60d0*/  SYNCS.PHASECHK.TRANS64.TRYWAIT P0, [UR21+0x1b0], R3 ;  /* 0x0001b003ff0075a7 */ /* 0x000ea40008001115 */
[----:B--2---:R-:W-:Y:S05]  /*60e0*/  @!P0 BRA `(.L_x_118) ;  /* 0x0000003c00a08947 */ /* 0x004fea0003800000 */
.L_x_227:
[----:B--2---:R-:W-:-:S07]  /*60f0*/  MOV R0, UR21 ;  /* 0x0000001500007c02 */ /* 0x004fce0008000f00 */
.L_x_119:
[----:B--2---:R-:W-:-:S04]  /*6100*/  SHF.L.U32 R3, R11, 0x1f, RZ ;  /* 0x0000001f0b037819 */ /* 0x004fc800000006ff */
[----:B------:R2:W3:Y:S03]  /*6110*/  SYNCS.PHASECHK.TRANS64.TRYWAIT P0, [R0+URZ+0x1b8], R3 ;  /* 0x0001b803000075a7 */ /* 0x0004e600080011ff */
[----:B---3--:R-:W-:Y:S05]  /*6120*/  @!P0 NANOSLEEP.SYNCS 0x989680 ;  /* 0x009896800000895d */ /* 0x008fea0003900000 */
[----:B------:R-:W3:Y:S02]  /*6130*/  @!P0 SYNCS.PHASECHK.TRANS64 P0, [R0+URZ+0x1b8], R3 ;  /* 0x0001b803000085a7 */ /* 0x000ee400080010ff */
[----:B-1-3--:R-:W-:Y:S05]  /*6140*/  @P0 EXIT ;  /* 0x000000000000094d */ /* 0x00afea0003800000 */
[----:B------:R-:W-:Y:S05]  /*6150*/  BRA `(.L_x_119) ;  /* 0xfffffffc00e87947 */ /* 0x000fea000383ffff */
.L_x_108:
[----:B------:R-:W-:-:S06]  /*6160*/  UISETP.GE.AND UP0, UPT, UR18, 0x4, UPT ;  /* 0x000000041200788c */ /* 0x000fcc000bf06270 */
[----:B------:R-:W-:-:S13]  /*6170*/  PLOP3.LUT P0, PT, PT, PT, UP0, 0x80, 0x8 ;  /* 0x000000000008781c */ /* 0x000fda0003f0f008 */
[----:B-1----:R-:W-:Y:S05]  /*6180*/  @!P0 EXIT ;  /* 0x000000000000894d */ /* 0x002fea0003800000 */
[----:B------:R-:W-:Y:S01]  /*6190*/  BAR.SYNC.DEFER_BLOCKING 0x6, 0xa0 ;  /* 0x0182800000007b1d */ /* 0x000fe20000010000 */
[----:B------:R-:W-:Y:S01]  /*61a0*/  IMAD.SHL.U32 R4, R87, 0x200000, RZ ;  /* 0x0020000057047824 */ /* 0x000fe200078e00ff */
[----:B------:R-:W-:Y:S01]  /*61b0*/  CS2R R94, SRZ ;  /* 0x00000000005e7805 */ /* 0x000fe2000001ff00 */
[C---:B------:R-:W-:Y:S01]  /*61c0*/  IMAD.SHL.U32 R85, R97.reuse, 0x20, RZ ;  /* 0x0000002061557824 */ /* 0x040fe200078e00ff */
[----:B------:R-:W-:Y:S01]  /*61d0*/  CS2R R92, SRZ ;  /* 0x00000000005c7805 */ /* 0x000fe2000001ff00 */
[C---:B------:R-:W-:Y:S01]  /*61e0*/  IMAD.U32 R37, R97.reuse, 0x10000, RZ ;  /* 0x0001000061257824 */ /* 0x040fe200078e00ff */
[----:B------:R-:W-:Y:S02]  /*61f0*/  UMOV UR44, 0x400 ;  /* 0x00000400002c7882 */ /* 0x000fe40000000000 */
[----:B------:R-:W1:Y:S01]  /*6200*/  LDC.64 R82, c[0x0][0x8b0] ;  /* 0x00022c00ff527b82 */ /* 0x000e620000000a00 */
[----:B------:R-:W-:Y:S01]  /*6210*/  ULEA UR44, UR46, UR44, 0x18 ;  /* 0x0000002c2e2c7291 */ /* 0x000fe2000f8ec0ff */
[----:B------:R-:W-:Y:S01]  /*6220*/  IMAD.SHL.U32 R5, R97, 0x4, RZ ;  /* 0x0000000461057824 */ /* 0x000fe200078e00ff */
[----:B------:R-:W-:Y:S01]  /*6230*/  LOP3.LUT R4, R4, 0x200000, RZ, 0xc0, !PT ;  /* 0x0020000004047812 */ /* 0x000fe200078ec0ff */
[----:B------:R-:W-:Y:S01]  /*6240*/  IMAD.SHL.U32 R7, R87, 0x400, RZ ;  /* 0x0000040057077824 */ /* 0x000fe200078e00ff */
[C---:B------:R-:W-:Y:S01]  /*6250*/  LOP3.LUT R6, R85.reuse, 0x80, RZ, 0xc0, !PT ;  /* 0x0000008055067812 */ /* 0x040fe200078ec0ff */
[----:B------:R-:W-:Y:S01]  /*6260*/  UIADD3 UR4, UPT, UPT, UR44, 0x2300, URZ ;  /* 0x000023002c047890 */ /* 0x000fe2000fffe0ff */
[C---:B------:R-:W-:Y:S01]  /*6270*/  LOP3.LUT R84, R85.reuse, 0xb60, RZ, 0xc0, !PT ;  /* 0x00000b6055547812 */ /* 0x040fe200078ec0ff */
[----:B------:R-:W2:Y:S01]  /*6280*/  LDC.64 R80, c[0x0][0x8a8] ;  /* 0x00022a00ff507b82 */ /* 0x000ea20000000a00 */
[----:B------:R-:W-:Y:S01]  /*6290*/  LOP3.LUT R37, R4, 0x400000, R37, 0xf8, !PT ;  /* 0x0040000004257812 */ /* 0x000fe200078ef825 */
[----:B------:R-:W-:Y:S01]  /*62a0*/  IMAD.MOV.U32 R36, RZ, RZ, RZ ;  /* 0x000000ffff247224 */ /* 0x000fe200078e00ff */
[----:B------:R-:W-:Y:S01]  /*62b0*/  LOP3.LUT R5, R6, 0x10, R5, 0xf8, !PT ;  /* 0x0000001006057812 */ /* 0x000fe200078ef805 */
[----:B------:R-:W-:Y:S01]  /*62c0*/  IMAD.MOV.U32 R91, RZ, RZ, RZ ;  /* 0x000000ffff5b7224 */ /* 0x000fe200078e00ff */
[----:B------:R-:W-:Y:S01]  /*62d0*/  LOP3.LUT R84, R84, 0x400, R7, 0xf8, !PT ;  /* 0x0000040054547812 */ /* 0x000fe200078ef807 */
[----:B------:R-:W-:Y:S01]  /*62e0*/  IMAD.U32 R96, RZ, RZ, UR4 ;  /* 0x00000004ff607e24 */ /* 0x000fe2000f8e00ff */
[----:B------:R-:W-:Y:S01]  /*62f0*/  LOP3.LUT P0, RZ, R85, 0x80, RZ, 0xc0, !PT ;  /* 0x0000008055ff7812 */ /* 0x000fe2000780c0ff */
[----:B------:R-:W3:Y:S01]  /*6300*/  LDCU UR58, c[0x0][0x370] ;  /* 0x00006e00ff3a77ac */ /* 0x000ee20008000800 */
[----:B------:R-:W4:Y:S01]  /*6310*/  LDS R0, [UR44+0x280] ;  /* 0x0002802cff007984 */ /* 0x000f220008000800 */
[----:B------:R-:W-:-:S02]  /*6320*/  LOP3.LUT R84, R84, R5, RZ, 0xfc, !PT ;  /* 0x0000000554547212 */ /* 0x000fc400078efcff */
[----:B------:R-:W-:Y:S01]  /*6330*/  P2R R4, PR, RZ, 0x1 ;  /* 0x00000001ff047803 */ /* 0x000fe20000000000 */
[----:B------:R-:W1:Y:S01]  /*6340*/  LDCU UR43, c[0x0][0xb0c] ;  /* 0x00016180ff2b77ac */ /* 0x000e620008000800 */
[----:B------:R-:W-:Y:S01]  /*6350*/  LOP3.LUT R97, R97, 0x60, RZ, 0xc0, !PT ;  /* 0x0000006061617812 */ /* 0x000fe200078ec0ff */
[----:B------:R-:W1:Y:S01]  /*6360*/  LDCU UR39, c[0x0][0xb30] ;  /* 0x00016600ff2777ac */ /* 0x000e620008000800 */
[----:B------:R-:W1:Y:S01]  /*6370*/  LDCU.64 UR56, c[0x0][0x888] ;  /* 0x00011100ff3877ac */ /* 0x000e620008000a00 */
[----:B------:R-:W1:Y:S01]  /*6380*/  LDCU.64 UR40, c[0x0][0xb28] ;  /* 0x00016500ff2877ac */ /* 0x000e620008000a00 */
[----:B------:R-:W1:Y:S01]  /*6390*/  LDCU.64 UR60, c[0x0][0x890] ;  /* 0x00011200ff3c77ac */ /* 0x000e620008000a00 */
[----:B------:R-:W1:Y:S01]  /*63a0*/  LDCU.128 UR52, c[0x0][0xb10] ;  /* 0x00016200ff3477ac */ /* 0x000e620008000c00 */
[----:B------:R-:W1:Y:S01]  /*63b0*/  LDCU UR47, c[0x0][0x374] ;  /* 0x00006e80ff2f77ac */ /* 0x000e620008000800 */
[----:B------:R-:W-:Y:S01]  /*63c0*/  UIADD3 UR62, UPT, UPT, UR44, 0x300, URZ ;  /* 0x000003002c3e7890 */ /* 0x000fe2000fffe0ff */
[----:B-1234-:R-:W-:-:S11]  /*63d0*/  IMAD.IADD R37, R0, 0x1, R37 ;  /* 0x0000000100257824 */ /* 0x01efd600078e0225 */
.L_x_145:
[C---:B------:R-:W-:Y:S02]  /*63e0*/  LEA R3, R91.reuse, UR44, 0x3 ;  /* 0x0000002c5b037c11 */ /* 0x040fe4000f8e18ff */
[----:B------:R-:W-:Y:S02]  /*63f0*/  SHF.L.U32 R0, R94, 0x1f, RZ ;  /* 0x0000001f5e007819 */ /* 0x000fe400000006ff */
[----:B------:R-:W-:Y:S02]  /*6400*/  LEA R5, R91, UR44, 0x4 ;  /* 0x0000002c5b057c11 */ /* 0x000fe4000f8e20ff */
[----:B-1----:R-:W1:Y:S02]  /*6410*/  SYNCS.PHASECHK.TRANS64.TRYWAIT P0, [R3+URZ+0x1d0], R0 ;  /* 0x0001d000030075a7 */ /* 0x002e6400080011ff */
[----:B-1----:R-:W-:Y:S05]  /*6420*/  @!P0 BRA `(.L_x_120) ;  /* 0x0000003800e88947 */ /* 0x002fea0003800000 */
.L_x_228:
        /* <DEDUP_REMOVED lines=11> */
[----:B------:R-:W-:Y:S01]  /*64e0*/  PLOP3.LUT P0, PT, PT, PT, UP1, 0x80, 0x8 ;  /* 0x000000000008781c */ /* 0x000fe20003f0f018 */
[----:B------:R-:W-:Y:S11]  /*64f0*/  UP2UR UR45, UPR, URZ, 0x2 ;  /* 0x00000002ff2d7883 */ /* 0x000ff60008000000 */
[----:B------:R-:W-:Y:S01]  /*6500*/  @!UPT UIADD3 URZ, UPT, UPT, URZ, URZ, URZ ;  /* 0x000000fffffff290 */ /* 0x000fe2000fffe0ff */
[----:B-1----:R-:W-:Y:S02]  /*6510*/  @P0 SHF.R.U32.HI R0, RZ, 0x10, R5 ;  /* 0x00000010ff000819 */ /* 0x002fe40000011605 */
        /* <DEDUP_REMOVED lines=12> */
[----:B------:R-:W2:Y:S01]  /*65e0*/  LDCU UR12, c[0x0][0xb20] ;  /* 0x00016400ff0c77ac */ /* 0x000ea20008000800 */
[----:B------:R-:W-:Y:S02]  /*65f0*/  UIMAD.WIDE.U32 UR4, UR47, UR55, URZ ;  /* 0x000000372f0472a5 */ /* 0x000fe4000f8e00ff */
[----:B------:R-:W-:Y:S02]  /*6600*/  UIMAD.WIDE.U32 UR6, UR58, UR52, URZ ;  /* 0x000000343a0672a5 */ /* 0x000fe4000f8e00ff */
[----:B------:R-:W-:Y:S02]  /*6610*/  UISETP.NE.AND UP0, UPT, UR54, 0x1, UPT ;  /* 0x000000013600788c */ /* 0x000fe4000bf05270 */
[----:B------:R-:W-:Y:S02]  /*6620*/  UIMAD.WIDE.U32 UR8, UR37, UR55, URZ ;  /* 0x00000037250872a5 */ /* 0x000fe4000f8e00ff */
[----:B------:R-:W-:Y:S02]  /*6630*/  UIMAD.WIDE.U32 UR10, UR38, UR52, URZ ;  /* 0x00000034260a72a5 */ /* 0x000fe4000f8e00ff */
[----:B------:R-:W-:Y:S02]  /*6640*/  UISETP.NE.AND UP1, UPT, UR43, 0x1, UPT ;  /* 0x000000012b00788c */ /* 0x000fe4000bf25270 */
[----:B------:R-:W-:Y:S01]  /*6650*/  UISETP.NE.AND UP2, UPT, UR42, 0x1, UPT ;  /* 0x000000012a00788c */ /* 0x000fe2000bf45270 */
[----:B------:R-:W-:Y:S02]  /*6660*/  UMOV UR4, UR5 ;  /* 0x0000000500047c82 */ /* 0x000fe40008000000 */
[----:B--2---:R-:W-:Y:S03]  /*6670*/  USHF.R.U32.HI UR5, URZ, UR12, UR4 ;  /* 0x0000000cff057299 */ /* 0x004fe60008011604 */
[----:B------:R-:W-:Y:S02]  /*6680*/  UMOV UR4, UR7 ;  /* 0x0000000700047c82 */ /* 0x000fe40008000000 */
[----:B------:R-:W-:Y:S02]  /*6690*/  USHF.R.U32.HI UR7, URZ, UR53, UR4 ;  /* 0x00000035ff077299 */ /* 0x000fe40008011604 */
[----:B------:R-:W-:Y:S02]  /*66a0*/  USEL UR4, UR47, UR5, !UP0 ;  /* 0x000000052f047287 */ /* 0x000fe4000c000000 */
[----:B------:R-:W-:Y:S01]  /*66b0*/  USEL UR7, UR58, UR7, !UP1 ;  /* 0x000000073a077287 */ /* 0x000fe2000c800000 */
[----:B------:R-:W-:Y:S01]  /*66c0*/  UMOV UR5, UR9 ;  /* 0x0000000900057c82 */ /* 0x000fe20008000000 */
[----:B------:R-:W-:Y:S02]  /*66d0*/  UIMAD.WIDE.U32 UR8, UR4, UR40, URZ ;  /* 0x00000028040872a5 */ /* 0x000fe4000f8e00ff */
[----:B------:R-:W-:Y:S03]  /*66e0*/  USHF.R.U32.HI UR6, URZ, UR12, UR5 ;  /* 0x0000000cff067299 */ /* 0x000fe60008011605 */
[----:B------:R-:W-:Y:S01]  /*66f0*/  UMOV UR5, UR11 ;  /* 0x0000000b00057c82 */ /* 0x000fe20008000000 */
[----:B------:R-:W-:Y:S02]  /*6700*/  UIMAD.WIDE.U32 UR10, UR7, UR40, URZ ;  /* 0x00000028070a72a5 */ /* 0x000fe4000f8e00ff */
[----:B------:R-:W-:Y:S02]  /*6710*/  USHF.R.U32.HI UR12, URZ, UR53, UR5 ;  /* 0x00000035ff0c7299 */ /* 0x000fe40008011605 */
[----:B------:R-:W-:Y:S01]  /*6720*/  USEL UR6, UR37, UR6, !UP0 ;  /* 0x0000000625067287 */ /* 0x000fe2000c000000 */
[----:B------:R-:W-:Y:S02]  /*6730*/  UMOV UR5, UR9 ;  /* 0x0000000900057c82 */ /* 0x000fe40008000000 */
[----:B------:R-:W-:Y:S01]  /*6740*/  UMOV UR10, UR11 ;  /* 0x0000000b000a7c82 */ /* 0x000fe20008000000 */
[----:B------:R-:W-:Y:S02]  /*6750*/  @UP2 USHF.R.U32.HI UR4, URZ, UR41, UR5 ;  /* 0x00000029ff042299 */ /* 0x000fe40008011605 */
[----:B------:R-:W-:Y:S02]  /*6760*/  @UP2 USHF.R.U32.HI UR7, URZ, UR41, UR10 ;  /* 0x00000029ff072299 */ /* 0x000fe4000801160a */
[----:B------:R-:W-:Y:S02]  /*6770*/  UIMAD UR4, UR42, UR4, URZ ;  /* 0x000000042a0472a4 */ /* 0x000fe4000f8e02ff */
[----:B------:R-:W-:Y:S02]  /*6780*/  UIMAD.WIDE.U32 UR10, UR6, UR40, URZ ;  /* 0x00000028060a72a5 */ /* 0x000fe4000f8e00ff */
[----:B------:R-:W-:Y:S02]  /*6790*/  USEL UR5, UR38, UR12, !UP1 ;  /* 0x0000000c26057287 */ /* 0x000fe4000c800000 */
[----:B------:R-:W-:Y:S02]  /*67a0*/  UIMAD UR8, UR42, UR7, URZ ;  /* 0x000000072a0872a4 */ /* 0x000fe4000f8e02ff */
[----:B------:R-:W-:Y:S03]  /*67b0*/  UISETP.GE.AND UP0, UPT, UR6, UR4, UPT ;  /* 0x000000040600728c */ /* 0x000fe6000bf06270 */
[----:B------:R-:W-:Y:S01]  /*67c0*/  UMOV UR4, UR11 ;  /* 0x0000000b00047c82 */ /* 0x000fe20008000000 */
[----:B------:R-:W-:Y:S02]  /*67d0*/  UISETP.GE.OR UP0, UPT, UR5, UR8, UP0 ;  /* 0x000000080500728c */ /* 0x000fe40008706670 */
[----:B------:R-:W-:Y:S02]  /*67e0*/  USHF.R.U32.HI UR4, URZ, UR41, UR4 ;  /* 0x00000029ff047299 */ /* 0x000fe40008011604 */
[----:B------:R-:W-:Y:S02]  /*67f0*/  UIMAD.WIDE.U32 UR8, UR5, UR40, URZ ;  /* 0x00000028050872a5 */ /* 0x000fe4000f8e00ff */
[----:B------:R-:W-:Y:S02]  /*6800*/  USEL UR11, UR6, UR4, !UP2 ;  /* 0x00000004060b7287 */ /* 0x000fe4000d000000 */
[----:B------:R-:W-:Y:S02]  /*6810*/  UIADD3 UR8, UPT, UPT, -UR5, URZ, URZ ;  /* 0x000000ff05087290 */ /* 0x000fe4000fffe1ff */
[----:B------:R-:W-:Y:S01]  /*6820*/  UIADD3 UR10, UPT, UPT, -UR11, URZ, URZ ;  /* 0x000000ff0b0a7290 */ /* 0x000fe2000fffe1ff */
[----:B------:R-:W-:Y:S01]  /*6830*/  @!UP0 UMOV UR4, UR9 ;  /* 0x0000000900048c82 */ /* 0x000fe20008000000 */
[----:B------:R-:W-:Y:S02]  /*6840*/  UIADD3 UR9, UPT, UPT, -UR6, URZ, URZ ;  /* 0x000000ff06097290 */ /* 0x000fe4000fffe1ff */
[----:B------:R-:W-:Y:S02]  /*6850*/  @!UP0 USHF.R.U32.HI UR4, URZ, UR41, UR4 ;  /* 0x00000029ff048299 */ /* 0x000fe40008011604 */
[----:B------:R-:W-:Y:S02]  /*6860*/  UIMAD UR10, UR42, UR10, UR6 ;  /* 0x0000000a2a0a72a4 */ /* 0x000fe4000f8e0206 */
[----:B------:R-:W-:Y:S04]  /*6870*/  @!UP0 USEL UR4, UR5, UR4, !UP2 ;  /* 0x0000000405048287 */ /* 0x000fe8000d000000 */
[----:B------:R-:W-:Y:S02]  /*6880*/  @!UP0 UIMAD UR10, UR7, UR10, UR4 ;  /* 0x0000000a070a82a4 */ /* 0x000fe4000f8e0204 */
[----:B------:R-:W-:Y:S02]  /*6890*/  @!UP0 UIADD3 UR11, UPT, UPT, UR11, -UR4, URZ ;  /* 0x800000040b0b8290 */ /* 0x000fe4000fffe0ff */
[----:B------:R-:W-:Y:S02]  /*68a0*/  UIMAD UR7, UR43, UR8, UR38 ;  /* 0x000000082b0772a4 */ /* 0x000fe4000f8e0226 */
[----:B------:R-:W-:Y:S02]  /*68b0*/  @!UP0 UIMAD UR6, UR11, UR42, UR5 ;  /* 0x0000002a0b0682a4 */ /* 0x000fe4000f8e0205 */
[----:B------:R-:W-:Y:S01]  /*68c0*/  UIMAD UR4, UR54, UR9, UR37 ;  /* 0x00000009360472a4 */ /* 0x000fe2000f8e0225 */
[----:B------:R-:W-:Y:S02]  /*68d0*/  @!UP0 UMOV UR5, UR10 ;  /* 0x0000000a00058c82 */ /* 0x000fe40008000000 */
[----:B------:R-:W-:Y:S02]  /*68e0*/  UIMAD UR38, UR5, UR43, UR7 ;  /* 0x0000002b052672a4 */ /* 0x000fe4000f8e0207 */
[----:B------:R-:W-:Y:S11]  /*68f0*/  UIMAD UR37, UR6, UR54, UR4 ;  /* 0x00000036062572a4 */ /* 0x000ff6000f8e0204 */
[----:B------:R-:W-:Y:S01]  /*6900*/  @!UPT UIADD3 URZ, UPT, UPT, URZ, URZ, URZ ;  /* 0x000000fffffff290 */ /* 0x000fe2000fffe0ff */
.L_x_121:
[----:B------:R-:W-:Y:S01]  /*6910*/  UISETP.NE.AND UP0, UPT, UR39, 0x1, UPT ;  /* 0x000000012700788c */ /* 0x000fe2000bf05270 */
[----:B------:R-:W-:Y:S01]  /*6920*/  IADD3 R91, PT, PT, R91, 0x1, RZ ;  /* 0x000000015b5b7810 */ /* 0x000fe20007ffe0ff */
[----:B------:R-:W-:Y:S02]  /*6930*/  USHF.L.U32 UR50, UR30, 0x6, URZ ;  /* 0x000000061e327899 */ /* 0x000fe400080006ff */
[----:B------:R-:W-:Y:S07]  /*6940*/  USHF.L.U32 UR49, UR31, 0x7, URZ ;  /* 0x000000071f317899 */ /* 0x000fee00080006ff */
[----:B------:R-:W2:Y:S01]  /*6950*/  @!UP0 LDCU.128 UR12, c[0x0][0xb10] ;  /* 0x00016200ff0c87ac */ /* 0x000ea20008000c00 */
[----:B------:R-:W3:Y:S01]  /*6960*/  @!UP0 LDCU UR5, c[0x0][0xb0c] ;  /* 0x00016180ff0587ac */ /* 0x000ee20008000800 */
[----:B------:R-:W4:Y:S01]  /*6970*/  @!UP0 LDCU UR10, c[0x0][0xb20] ;  /* 0x00016400ff0a87ac */ /* 0x000f220008000800 */
[----:B--2---:R-:W-:Y:S02]  /*6980*/  UIMAD.WIDE.U32 UR8, UR38, UR12, URZ ;  /* 0x0000000c260872a5 */ /* 0x004fe4000f8e00ff */
[----:B------:R-:W-:Y:S02]  /*6990*/  UIMAD.WIDE.U32 UR6, UR37, UR15, URZ ;  /* 0x0000000f250672a5 */ /* 0x000fe4000f8e00ff */
[----:B------:R-:W-:Y:S03]  /*69a0*/  @!UP0 UISETP.NE.AND UP1, UPT, UR14, 0x1, UPT ;  /* 0x000000010e00888c */ /* 0x000fe6000bf25270 */
[----:B------:R-:W-:Y:S01]  /*69b0*/  @!UP0 UMOV UR4, UR9 ;  /* 0x0000000900048c82 */ /* 0x000fe20008000000 */
[----:B---3--:R-:W-:Y:S02]  /*69c0*/  @!UP0 UISETP.NE.AND UP2, UPT, UR5, 0x1, UPT ;  /* 0x000000010500888c */ /* 0x008fe4000bf45270 */
[----:B------:R-:W-:Y:S01]  /*69d0*/  @!UP0 USHF.R.U32.HI UR4, URZ, UR13, UR4 ;  /* 0x0000000dff048299 */ /* 0x000fe20008011604 */
[----:B------:R-:W-:Y:S02]  /*69e0*/  @!UP0 UMOV UR6, UR7 ;  /* 0x0000000700068c82 */ /* 0x000fe40008000000 */
[----:B----4-:R-:W-:Y:S02]  /*69f0*/  @!UP0 USHF.R.U32.HI UR6, URZ, UR10, UR6 ;  /* 0x0000000aff068299 */ /* 0x010fe40008011606 */
[----:B------:R-:W-:Y:S02]  /*6a00*/  @!UP0 USEL UR7, UR38, UR4, !UP2 ;  /* 0x0000000426078287 */ /* 0x000fe4000d000000 */
[----:B------:R-:W-:Y:S04]  /*6a10*/  @!UP0 USEL UR6, UR37, UR6, !UP1 ;  /* 0x0000000625068287 */ /* 0x000fe8000c800000 */
[----:B------:R-:W-:Y:S02]  /*6a20*/  @!UP0 UIADD3 UR4, UPT, UPT, -UR7, UR6, URZ ;  /* 0x0000000607048290 */ /* 0x000fe4000fffe1ff */
[----:B------:R-:W-:Y:S02]  /*6a30*/  @!UP0 UIADD3 UR6, UPT, UPT, UR7, -UR6, URZ ;  /* 0x8000000607068290 */ /* 0x000fe4000fffe0ff */
[----:B------:R-:W-:Y:S02]  /*6a40*/  @!UP0 UIMAD UR38, UR4, UR5, UR38 ;  /* 0x00000005042682a4 */ /* 0x000fe4000f8e0226 */
[----:B------:R-:W-:Y:S02]  /*6a50*/  @!UP0 UIMAD UR37, UR6, UR14, UR37 ;  /* 0x0000000e062582a4 */ /* 0x000fe4000f8e0225 */
[----:B------:R-:W-:Y:S09]  /*6a60*/  ULOP3.LUT UP0, URZ, UR62, 0x90, URZ, 0xc0, !UPT ;  /* 0x000000903eff7892 */ /* 0x000ff2000f80c0ff */
[----:B------:R-:W-:Y:S05]  /*6a70*/  BRA.U !UP0, `(.L_x_122) ;  /* 0x0000000108407547 */ /* 0x000fea000b800000 */
[----:B------:R-:W2:Y:S01]  /*6a80*/  LDCU.64 UR8, c[0x4][0x80] ;  /* 0x01001000ff0877ac */ /* 0x000ea20008000a00 */
[----:B------:R-:W-:Y:S01]  /*6a90*/  MOV R3, 0x0 ;  /* 0x0000000000037802 */ /* 0x000fe20000000f00 */
[----:B------:R-:W-:Y:S02]  /*6aa0*/  HFMA2 R12, -RZ, RZ, 0, 5.9604644775390625e-08 ;  /* 0x00000001ff0c7431 */ /* 0x000fe400000001ff */
[----:B------:R-:W-:Y:S02]  /*6ab0*/  IMAD.MOV.U32 R8, RZ, RZ, 0x70 ;  /* 0x00000070ff087424 */ /* 0x000fe400078e00ff */
[----:B------:R-:W-:Y:S01]  /*6ac0*/  IMAD.MOV.U32 R13, RZ, RZ, RZ ;  /* 0x000000ffff0d7224 */ /* 0x000fe200078e00ff */
[----:B------:R-:W3:Y:S01]  /*6ad0*/  LDCU.64 UR6, c[0x4][0x88] ;  /* 0x01001100ff0677ac */ /* 0x000ee20008000a00 */
[----:B------:R-:W4:Y:S01]  /*6ae0*/  LDC.64 R2, c[0x4][R3] ;  /* 0x0100000003027b82 */ /* 0x000f220000000a00 */
[----:B------:R-:W1:Y:S01]  /*6af0*/  LDCU.64 UR4, c[0x4][0x8] ;  /* 0x01000100ff0477ac */ /* 0x000e620008000a00 */
[----:B--2---:R-:W-:Y:S01]  /*6b00*/  MOV R5, UR9 ;  /* 0x0000000900057c02 */ /* 0x004fe20008000f00 */
[----:B------:R-:W-:Y:S01]  /*6b10*/  IMAD.U32 R4, RZ, RZ, UR8 ;  /* 0x00000008ff047e24 */ /* 0x000fe2000f8e00ff */
[----:B---3--:R-:W-:Y:S01]  /*6b20*/  MOV R7, UR7 ;  /* 0x0000000700077c02 */ /* 0x008fe20008000f00 */
[----:B------:R-:W-:Y:S01]  /*6b30*/  IMAD.U32 R6, RZ, RZ, UR6 ;  /* 0x00000006ff067e24 */ /* 0x000fe2000f8e00ff */
[----:B-1----:R-:W-:Y:S01]  /*6b40*/  MOV R11, UR5 ;  /* 0x00000005000b7c02 */ /* 0x002fe20008000f00 */
[----:B------:R-:W-:Y:S02]  /*6b50*/  IMAD.U32 R10, RZ, RZ, UR4 ;  /* 0x00000004ff0a7e24 */ /* 0x000fe4000f8e00ff */
[----:B------:R-:W-:Y:S07]  /*6b60*/  LEPC R20, `(.L_x_122) ;  /* 0x000000001014794e */ /* 0x000fee0000000000 */
[----:B----45:R-:W-:Y:S05]  /*6b70*/  CALL.ABS.NOINC R2 ;  /* 0x0000000002007343 */ /* 0x030fea0003c00000 */
.L_x_122:
[----:B------:R-:W-:Y:S01]  /*6b80*/  LOP3.LUT P0, RZ, R96, 0x90, RZ, 0xc0, !PT ;  /* 0x0000009060ff7812 */ /* 0x000fe2000780c0ff */
[----:B------:R-:W-:Y:S11]  /*6b90*/  BSSY.RECONVERGENT B6, `(.L_x_123) ;  /* 0x0000013000067945 */ /* 0x000ff60003800200 */
[----:B------:R-:W-:Y:S01]  /*6ba0*/  @!UPT UIADD3 URZ, UPT, UPT, URZ, URZ, URZ ;  /* 0x000000fffffff290 */ /* 0x000fe2000fffe0ff */
[----:B------:R-:W-:Y:S05]  /*6bb0*/  @!P0 BRA `(.L_x_124) ;  /* 0x0000000000408947 */ /* 0x000fea0003800000 */
        /* <DEDUP_REMOVED lines=16> */
.L_x_124:
[----:B------:R-:W-:Y:S05]  /*6cc0*/  BSYNC.RECONVERGENT B6 ;  /* 0x0000000000067941 */ /* 0x000fea0003800200 */
.L_x_123:
[----:B------:R-:W-:Y:S01]  /*6cd0*/  R2UR UR4, R89 ;  /* 0x00000000590472ca */ /* 0x000fe200000e0000 */
[----:B------:R-:W-:Y:S01]  /*6ce0*/  UISETP.NE.U32.AND UP0, UPT, UR60, URZ, UPT ;  /* 0x000000ff3c00728c */ /* 0x000fe2000bf05070 */
[----:B------:R-:W-:Y:S02]  /*6cf0*/  ISETP.NE.U32.AND P4, PT, R82, RZ, PT ;  /* 0x000000ff5200720c */ /* 0x000fe40003f85070 */
[----:B------:R-:W-:Y:S01]  /*6d00*/  ISETP.NE.U32.AND P2, PT, RZ, UR56, PT ;  /* 0x00000038ff007c0c */ /* 0x000fe2000bf45070 */
[----:B------:R-:W-:Y:S01]  /*6d10*/  UISETP.NE.AND.EX UP1, UPT, UR61, URZ, UPT, UP0 ;  /* 0x000000ff3d00728c */ /* 0x000fe2000bf25300 */
[----:B------:R-:W-:Y:S01]  /*6d20*/  ISETP.NE.AND.EX P4, PT, R83, RZ, PT, P4 ;  /* 0x000000ff5300720c */ /* 0x000fe20003f85340 */
[----:B------:R-:W-:Y:S01]  /*6d30*/  UPLOP3.LUT UP0, UPT, UPT, UPT, UPT, 0x40, 0x4 ;  /* 0x000000000004789c */ /* 0x000fe20003f0e870 */
[----:B------:R-:W-:Y:S05]  /*6d40*/  ISETP.NE.AND.EX P2, PT, RZ, UR57, PT, P2 ;  /* 0x00000039ff007c0c */ /* 0x000fea000bf45320 */
[----:B------:R-:W-:Y:S06]  /*6d50*/  UISETP.NE.AND UP2, UPT, UR4, URZ, UPT ;  /* 0x000000ff0400728c */ /* 0x000fec000bf45270 */
[----:B------:R-:W-:Y:S05]  /*6d60*/  PLOP3.LUT P1, PT, PT, PT, UP2, 0x80, 0x8 ;  /* 0x000000000008781c */ /* 0x000fea0003f2f028 */
[----:B------:R-:W-:Y:S06]  /*6d70*/  @UP2 UPLOP3.LUT UP0, UPT, UPT, UPT, UP1, 0x80, 0x8 ;  /* 0x000000000008289c */ /* 0x000fec0003f0f010 */
[----:B------:R-:W-:Y:S01]  /*6d80*/  PLOP3.LUT P0, PT, PT, PT, UP0, 0x80, 0x8 ;  /* 0x000000000008781c */ /* 0x000fe20003f0f008 */
[----:B------:R-:W-:Y:S01]  /*6d90*/  @!UPT UIADD3 URZ, UPT, UPT, URZ, URZ, URZ ;  /* 0x000000fffffff290 */ /* 0x000fe2000fffe0ff */
[----:B------:R-:W-:Y:S11]  /*6da0*/  BRA.U !UP1, `(.L_x_125) ;  /* 0x00000001093c7547 */ /* 0x000ff6000b800000 */
[----:B------:R-:W-:Y:S01]  /*6db0*/  UISETP.NE.U32.AND UP0, UPT, UR56, URZ, UPT ;  /* 0x000000ff3800728c */ /* 0x000fe2000bf05070 */
[----:B-1----:R-:W-:Y:S01]  /*6dc0*/  HFMA2 R0, -RZ, RZ, 0, 5.9604644775390625e-08 ;  /* 0x00000001ff007431 */ /* 0x002fe200000001ff */
[----:B------:R-:W1:Y:S01]  /*6dd0*/  LDCU.64 UR8, c[0x0][0x358] ;  /* 0x00006b00ff0877ac */ /* 0x000e620008000a00 */
[----:B------:R-:W-:Y:S01]  /*6de0*/  IMAD.MOV.U32 R86, RZ, RZ, 0x1 ;  /* 0x00000001ff567424 */ /* 0x000fe200078e00ff */
[----:B------:R-:W-:Y:S06]  /*6df0*/  UISETP.NE.AND.EX UP0, UPT, UR57, URZ, UPT, UP0 ;  /* 0x000000ff3900728c */ /* 0x000fec000bf05300 */
[----:B------:R-:W-:Y:S05]  /*6e00*/  PLOP3.LUT P3, PT, PT, PT, UP0, 0x80, 0x8 ;  /* 0x000000000008781c */ /* 0x000fea0003f6f008 */
[----:B------:R-:W2:Y:S01]  /*6e10*/  @UP0 LDCU.64 UR4, c[0x0][0x888] ;  /* 0x00011100ff0407ac */ /* 0x000ea20008000a00 */
[----:B------:R-:W-:Y:S07]  /*6e20*/  @UP0 UIMAD UR6, UR36, UR60, URZ ;  /* 0x0000003c240602a4 */ /* 0x000fee000f8e02ff */
[----:B------:R-:W-:Y:S01]  /*6e30*/  @!P3 PRMT R86, R0, 0x7610, R86 ;  /* 0x000076100056b816 */ /* 0x000fe20000000056 */
[----:B--2---:R-:W-:Y:S06]  /*6e40*/  @UP0 UIMAD.WIDE UR4, UR6, 0x4, UR4 ;  /* 0x00000004060408a5 */ /* 0x004fec000f8e0204 */
[----:B------:R-:W-:Y:S01]  /*6e50*/  IMAD.U32 R2, RZ, RZ, UR4 ;  /* 0x00000004ff027e24 */ /* 0x000fe2000f8e00ff */
[----:B------:R-:W-:Y:S04]  /*6e60*/  MOV R3, UR5 ;  /* 0x0000000500037c02 */ /* 0x000fe80008000f00 */
[----:B------:R-:W2:Y:S01]  /*6e70*/  @!UP0 LDCU UR4, c[0x0][0x880] ;  /* 0x00011000ff0487ac */ /* 0x000ea20008000800 */
[----:B-1---5:R3:W5:Y:S02]  /*6e80*/  @P3 LDG.E R41, desc[UR8][R2.64] ;  /* 0x0000000802293981 */ /* 0x022764000c1e1900 */
[----:B--23--:R-:W-:Y:S02]  /*6e90*/  @!P3 IMAD.U32 R41, RZ, RZ, UR4 ;  /* 0x00000004ff29be24 */ /* 0x00cfe4000f8e00ff */
.L_x_125:
[----:B------:R-:W-:Y:S05]  /*6ea0*/  @!P4 BRA `(.L_x_126) ;  /* 0x000000000024c947 */ /* 0x000fea0003800000 */
[----:B------:R-:W-:Y:S01]  /*6eb0*/  ISETP.NE.U32.AND P3, PT, R80, RZ, PT ;  /* 0x000000ff5000720c */ /* 0x000fe20003f65070 */
[----:B------:R-:W2:Y:S03]  /*6ec0*/  LDCU.64 UR4, c[0x0][0x358] ;  /* 0x00006b00ff0477ac */ /* 0x000ea60008000a00 */
[----:B------:R-:W-:Y:S11]  /*6ed0*/  ISETP.NE.AND.EX P3, PT, R81, RZ, PT, P3 ;  /* 0x000000ff5100720c */ /* 0x000ff60003f65330 */
[----:B------:R-:W-:Y:S02]  /*6ee0*/  @!UPT UIADD3 URZ, UPT, UPT, URZ, URZ, URZ ;  /* 0x000000fffffff290 */ /* 0x000fe4000fffe0ff */
[----:B------:R-:W3:Y:S01]  /*6ef0*/  @P3 LDC.64 R2, c[0x0][0x8a8] ;  /* 0x00022a00ff023b82 */ /* 0x000ee20000000a00 */
[----:B-1----:R-:W-:Y:S04]  /*6f00*/  @P3 IMAD R0, R82, UR36, RZ ;  /* 0x0000002452003c24 */ /* 0x002fe8000f8e02ff */
[----:B---3--:R-:W-:Y:S05]  /*6f10*/  @P3 IMAD.WIDE R2, R0, 0x4, R2 ;  /* 0x0000000400023825 */ /* 0x008fea00078e0202 */
[----:B--2--5:R2:W5:Y:S02]  /*6f20*/  @P3 LDG.E R38, desc[UR4][R2.64] ;  /* 0x0000000402263981 */ /* 0x024564000c1e1900 */
[----:B--2---:R-:W3:Y:S02]  /*6f30*/  @!P3 LDC R38, c[0x0][0x8a0] ;  /* 0x00022800ff26bb82 */ /* 0x004ee40000000800 */
.L_x_126:
[----:B-----5:R-:W-:Y:S01]  /*6f40*/  FSETP.NEU.AND P4, PT, R41, RZ, PT ;  /* 0x000000ff2900720b */ /* 0x020fe20003f8d000 */
[----:B------:R-:W-:Y:S01]  /*6f50*/  BSSY B1, `(.L_x_127) ;  /* 0x0000041000017945 */ /* 0x000fe20003800000 */
[----:B------:R-:W-:Y:S01]  /*6f60*/  SEL R7, RZ, 0xffffffff, P2 ;  /* 0xffffffffff077807 */ /* 0x000fe20001000000 */
[----:B------:R-:W-:Y:S01]  /*6f70*/  IMAD.MOV.U32 R71, RZ, RZ, 0x1 ;  /* 0x00000001ff477424 */ /* 0x000fe200078e00ff */
[----:B------:R-:W-:Y:S01]  /*6f80*/  LOP3.LUT P3, RZ, R86, 0xff, RZ, 0xc0, !PT ;  /* 0x000000ff56ff7812 */ /* 0x000fe2000786c0ff */
[C---:B------:R-:W-:Y:S01]  /*6f90*/  IMAD R39, R36.reuse, 0x40, R37 ;  /* 0x0000004024277824 */ /* 0x040fe200078e0225 */
[----:B-1----:R-:W-:Y:S02]  /*6fa0*/  @P1 SEL R0, RZ, 0xffffffff, P4 ;  /* 0xffffffffff001807 */ /* 0x002fe40002000000 */
[----:B------:R-:W-:Y:S02]  /*6fb0*/  CS2R R78, SRZ ;  /* 0x00000000004e7805 */ /* 0x000fe4000001ff00 */
[----:B------:R-:W-:Y:S02]  /*6fc0*/  LEA R3, R93, UR44, 0x3 ;  /* 0x0000002c5d037c11 */ /* 0x000fe4000f8e18ff */
[----:B------:R-:W-:Y:S02]  /*6fd0*/  CS2R R76, SRZ ;  /* 0x00000000004c7805 */ /* 0x000fe4000001ff00 */
[----:B------:R-:W-:Y:S02]  /*6fe0*/  @P0 SEL R0, R7, R0, !P3 ;  /* 0x0000000007000207 */ /* 0x000fe40005800000 */
[----:B------:R-:W-:Y:S02]  /*6ff0*/  CS2R R74, SRZ ;  /* 0x00000000004a7805 */ /* 0x000fe4000001ff00 */
[----:B------:R-:W-:Y:S02]  /*7000*/  LEA R90, R36, UR44, 0x3 ;  /* 0x0000002c245a7c11 */ /* 0x000fe4000f8e18ff */
[----:B------:R-:W-:Y:S02]  /*7010*/  CS2R R72, SRZ ;  /* 0x0000000000487805 */ /* 0x000fe4000001ff00 */
[----:B------:R-:W-:Y:S02]  /*7020*/  @P1 LOP3.LUT R0, R0, 0x1, RZ, 0xc0, !PT ;  /* 0x0000000100001812 */ /* 0x000fe400078ec0ff */
[----:B------:R-:W-:Y:S02]  /*7030*/  SHF.L.U32 R5, R95, 0x1f, RZ ;  /* 0x0000001f5f057819 */ /* 0x000fe400000006ff */
[----:B------:R-:W-:Y:S02]  /*7040*/  ISETP.NE.U32.OR P6, PT, R0, 0x1, !P1 ;  /* 0x000000010000780c */ /* 0x000fe40004fc5470 */
[----:B------:R-:W-:Y:S02]  /*7050*/  PLOP3.LUT P2, PT, PT, PT, UP1, 0x80, 0x8 ;  /* 0x000000000008781c */ /* 0x000fe40003f4f018 */
[----:B------:R-:W-:Y:S02]  /*7060*/  SEL R0, RZ, 0xffffffff, P4 ;  /* 0xffffffffff007807 */ /* 0x000fe40002000000 */
[----:B------:R-:W-:Y:S07]  /*7070*/  P2R R98, PR, RZ, 0x40 ;  /* 0x00000040ff627803 */ /* 0x000fee0000000000 */
[----:B------:R-:W-:Y:S02]  /*7080*/  @P6 SHF.L.U32 R2, R92, 0x1f, RZ ;  /* 0x0000001f5c026819 */ /* 0x000fe400000006ff */
[----:B------:R-:W-:Y:S02]  /*7090*/  @P2 SEL R0, R7, R0, !P3 ;  /* 0x0000000007002207 */ /* 0x000fe40005800000 */
[----:B------:R-:W1:Y:S02]  /*70a0*/  @P6 SYNCS.PHASECHK.TRANS64.TRYWAIT P1, [R3+URZ+0x1a0], R2 ;  /* 0x0001a002030065a7 */ /* 0x000e6400080211ff */
[----:B------:R-:W-:Y:S04]  /*70b0*/  LOP3.LUT R0, R0, 0x1, RZ, 0xc0, !PT ;  /* 0x0000000100007812 */ /* 0x000fe800078ec0ff */
[----:B------:R-:W-:Y:S04]  /*70c0*/  ISETP.NE.U32.AND P5, PT, R0, 0x1, PT ;  /* 0x000000010000780c */ /* 0x000fe80003fa5070 */
[----:B------:R-:W-:Y:S01]  /*70d0*/  P2R R99, PR, RZ, 0x20 ;  /* 0x00000020ff637803 */ /* 0x000fe20000000000 */
[----:B------:R2:W4:Y:S01]  /*70e0*/  SYNCS.PHASECHK.TRANS64.TRYWAIT P0, [R90+URZ+0x1f0], R5 ;  /* 0x0001f0055a0075a7 */ /* 0x00052200080011ff */
[----:B-1----:R-:W-:Y:S01]  /*70f0*/  @P6 SEL R71, RZ, 0x1, !P1 ;  /* 0x00000001ff476807 */ /* 0x002fe20004800000 */
[----:B--2---:R-:W-:Y:S06]  /*7100*/  @!P6 BRA `(.L_x_128) ;  /* 0x000000000094e947 */ /* 0x004fec0003800000 */
[----:B------:R-:W-:Y:S01]  /*7110*/  @P5 IMAD R4, R93, 0x1000, R84 ;  /* 0x000010005d045824 */ /* 0x000fe200078e0254 */
[----:B------:R-:W-:Y:S01]  /*7120*/  LOP3.LUT P6, RZ, R85, 0x80, RZ, 0xc0, !PT ;  /* 0x0000008055ff7812 */ /* 0x000fe200078cc0ff */
[----:B------:R-:W-:Y:S01]  /*7130*/  BSSY B0, `(.L_x_129) ;  /* 0x0000010000007945 */ /* 0x000fe20003800000 */
[----:B------:R-:W-:Y:S01]  /*7140*/  ISETP.NE.AND P2, PT, R71, RZ, PT ;  /* 0x000000ff4700720c */ /* 0x000fe20003f45270 */
[----:B------:R-:W-:Y:S01]  /*7150*/  @P5 VIADD R2, R4, UR44 ;  /* 0x0000002c04025c36 */ /* 0x000fe20008000000 */
[----:B------:R-:W-:Y:S02]  /*7160*/  PLOP3.LUT P1, PT, PT, PT, PT, 0x8, 0x80 ;  /* 0x000000000080781c */ /* 0x000fe40003f2e170 */
[----:B------:R-:W-:Y:S02]  /*7170*/  CS2R R74, SRZ ;  /* 0x00000000004a7805 */ /* 0x000fe4000001ff00 */
[----:B------:R-:W-:Y:S01]  /*7180*/  @P5 PLOP3.LUT P1, PT, P6, PT, PT, 0x80, 0x8 ;  /* 0x000000000008581c */ /* 0x000fe2000372f070 */
[C---:B------:R-:W-:Y:S01]  /*7190*/  @P5 VIADD R0, R2.reuse, 0x300 ;  /* 0x0000030002005836 */ /* 0x040fe20000000000 */
[----:B------:R-:W-:Y:S01]  /*71a0*/  CS2R R72, SRZ ;  /* 0x0000000000487805 */ /* 0x000fe2000001ff00 */
[----:B------:R-:W-:Y:S01]  /*71b0*/  @P5 VIADD R2, R2, 0x310 ;  /* 0x0000031002025836 */ /* 0x000fe20000000000 */
[----:B------:R-:W-:Y:S02]  /*71c0*/  CS2R R78, SRZ ;  /* 0x00000000004e7805 */ /* 0x000fe4000001ff00 */
[----:B------:R-:W-:Y:S07]  /*71d0*/  CS2R R76, SRZ ;  /* 0x00000000004c7805 */ /* 0x000fee000001ff00 */
[----:B------:R-:W-:Y:S01]  /*71e0*/  @P1 VIADD R2, R0, 0xfffffff0 ;  /* 0xfffffff000021836 */ /* 0x000fe20000000000 */
[----:B------:R-:W-:Y:S06]  /*71f0*/  @P2 BRA `(.L_x_130) ;  /* 0x00000000000c2947 */ /* 0x000fec0003800000 */
[----:B------:R-:W-:Y:S04]  /*7200*/  SHF.L.U32 R0, R92, 0x1f, RZ ;  /* 0x0000001f5c007819 */ /* 0x000fe800000006ff */
[----:B------:R-:W1:Y:S02]  /*7210*/  SYNCS.PHASECHK.TRANS64.TRYWAIT P1, [R3+URZ+0x1a0], R0 ;  /* 0x0001a000030075a7 */ /* 0x000e6400080211ff */
[----:B-1----:R-:W-:Y:S05]  /*7220*/  @!P1 BRA `(.L_x_131) ;  /* 0x0000002c007c9947 */ /* 0x002fea0003800000 */
.L_x_130:
[----:B------:R-:W-:Y:S05]  /*7230*/  BSYNC B0 ;  /* 0x0000000000007941 */ /* 0x000fea0003800000 */
.L_x_129:
[----:B------:R-:W-:Y:S01]  /*7240*/  ISETP.NE.AND P1, PT, R99, RZ, PT ;  /* 0x000000ff6300720c */ /* 0x000fe20003f25270 */
[----:B-1----:R-:W-:Y:S02]  /*7250*/  VIADD R3, R3, 0x1b0 ;  /* 0x000001b003037836 */ /* 0x002fe40000000000 */
[----:B------:R-:W-:Y:S02]  /*7260*/  IMAD.U32 R0, RZ, RZ, UR46 ;  /* 0x0000002eff007e24 */ /* 0x000fe4000f8e00ff */
[----:B------:R-:W-:Y:S03]  /*7270*/  VIADD R93, R93, 0x1 ;  /* 0x000000015d5d7836 */ /* 0x000fe60000000000 */
[----:B------:R-:W-:Y:S05]  /*7280*/  PRMT R0, R0, 0x654, R3 ;  /* 0x0000065400007816 */ /* 0x000fea0000000003 */
[----:B------:R1:W2:Y:S04]  /*7290*/  @P1 LDS.128 R72, [R4+UR44+0x300] ;  /* 0x0003002c04481984 */ /* 0x0002a80008000c00 */
[----:B------:R1:W1:Y:S01]  /*72a0*/  @P1 LDS.128 R76, [R2] ;  /* 0x00000000024c1984 */ /* 0x0002620000000c00 */
[C---:B------:R-:W-:Y:S01]  /*72b0*/  ISETP.NE.AND P1, PT, R93.reuse, 0x2, PT ;  /* 0x000000025d00780c */ /* 0x040fe20003f25270 */
[----:B------:R-:W-:Y:S01]  /*72c0*/  @!PT LDS RZ, [RZ] ;  /* 0x00000000fffff984 */ /* 0x000fe20000000800 */
[----:B------:R-:W-:Y:S01]  /*72d0*/  @!PT LDS RZ, [RZ] ;  /* 0x00000000fffff984 */ /* 0x000fe20000000800 */
[----:B------:R-:W-:Y:S01]  /*72e0*/  @!PT LDS RZ, [RZ] ;  /* 0x00000000fffff984 */ /* 0x000fe20000000800 */
[----:B------:R-:W-:Y:S01]  /*72f0*/  @!PT LDS RZ, [RZ] ;  /* 0x00000000fffff984 */ /* 0x000fe20000000800 */
[----:B------:R5:W-:Y:S06]  /*7300*/  MEMBAR.ALL.CTA ;  /* 0x0000000000007992 */ /* 0x000bec0000008000 */
[----:B-----5:R-:W5:Y:S01]  /*7310*/  FENCE.VIEW.ASYNC.S ;  /* 0x00000000000073c6 */ /* 0x020f620000000000 */
[----:B------:R-:W-:Y:S02]  /*7320*/  SEL R3, RZ, 0x1, P1 ;  /* 0x00000001ff037807 */ /* 0x000fe40000800000 */
[----:B------:R-:W-:Y:S02]  /*7330*/  SEL R93, R93, RZ, P1 ;  /* 0x000000ff5d5d7207 */ /* 0x000fe40000800000 */
[----:B------:R-:W-:Y:S01]  /*7340*/  LOP3.LUT R92, R92, R3, RZ, 0x3c, !PT ;  /* 0x000000035c5c7212 */ /* 0x000fe200078e3cff */
[----:B-----5:R1:W-:Y:S06]  /*7350*/  SYNCS.ARRIVE.TRANS64.RED.A1T0 RZ, [R0+URZ], RZ ;  /* 0x000000ff00ff79a7 */ /* 0x0203ec00081004ff */
.L_x_128:
[----:B------:R-:W-:Y:S05]  /*7360*/  BSYNC B1 ;  /* 0x0000000000017941 */ /* 0x000fea0003800000 */
.L_x_127:
[----:B-1----:R-:W-:Y:S04]  /*7370*/  SHF.R.U32.HI R0, RZ, 0x15, R39 ;  /* 0x00000015ff007819 */ /* 0x002fe80000011627 */
[----:B------:R-:W-:Y:S01]  /*7380*/  LOP3.LUT P1, RZ, R0, 0x3, R87, 0x48, !PT ;  /* 0x0000000300ff7812 */ /* 0x000fe20007824857 */
[----:B------:R-:W-:Y:S01]  /*7390*/  @!UPT UIADD3 URZ, UPT, UPT, URZ, URZ, URZ ;  /* 0x000000fffffff290 */ /* 0x000fe2000fffe0ff */
[----:B----4-:R-:W-:Y:S11]  /*73a0*/  @P0 BRA `(.L_x_132) ;  /* 0x0000000000080947 */ /* 0x010ff60003800000 */
[----:B------:R-:W1:Y:S02]  /*73b0*/  SYNCS.PHASECHK.TRANS64.TRYWAIT P0, [R90+URZ+0x1f0], R5 ;  /* 0x0001f0055a0075a7 */ /* 0x000e6400080011ff */
[----:B-1----:R-:W-:Y:S05]  /*73c0*/  @!P0 BRA `(.L_x_133) ;  /* 0x0000002c00288947 */ /* 0x002fea0003800000 */
.L_x_132:
[----:B------:R-:W-:Y:S05]  /*73d0*/  @!P1 BRA `(.L_x_134) ;  /* 0x0000000000409947 */ /* 0x000fea0003800000 */
[----:B------:R-:W1:Y:S01]  /*73e0*/  LDCU.64 UR8, c[0x4][0x70] ;  /* 0x01000e00ff0877ac */ /* 0x000e620008000a00 */
[----:B------:R-:W-:Y:S01]  /*73f0*/  MOV R3, 0x0 ;  /* 0x0000000000037802 */ /* 0x000fe20000000f00 */
[----:B------:R-:W-:Y:S02]  /*7400*/  HFMA2 R12, -RZ, RZ, 0, 5.9604644775390625e-08 ;  /* 0x00000001ff0c7431 */ /* 0x000fe400000001ff */
[----:B------:R-:W-:Y:S02]  /*7410*/  IMAD.MOV.U32 R8, RZ, RZ, 0x192 ;  /* 0x00000192ff087424 */ /* 0x000fe400078e00ff */
[----:B------:R-:W-:Y:S01]  /*7420*/  IMAD.MOV.U32 R13, RZ, RZ, RZ ;  /* 0x000000ffff0d7224 */ /* 0x000fe200078e00ff */
[----:B------:R-:W4:Y:S01]  /*7430*/  LDCU.64 UR6, c[0x4][0x78] ;  /* 0x01000f00ff0677ac */ /* 0x000f220008000a00 */
[----:B------:R-:W2:Y:S01]  /*7440*/  LDC.64 R2, c[0x4][R3] ;  /* 0x0100000003027b82 */ /* 0x000ea20000000a00 */
[----:B------:R-:W5:Y:S01]  /*7450*/  LDCU.64 UR4, c[0x4][0x10] ;  /* 0x01000200ff0477ac */ /* 0x000f620008000a00 */
[----:B-1----:R-:W-:Y:S01]  /*7460*/  MOV R5, UR9 ;  /* 0x0000000900057c02 */ /* 0x002fe20008000f00 */
[----:B------:R-:W-:Y:S01]  /*7470*/  IMAD.U32 R4, RZ, RZ, UR8 ;  /* 0x00000008ff047e24 */ /* 0x000fe2000f8e00ff */
[----:B----4-:R-:W-:Y:S01]  /*7480*/  MOV R7, UR7 ;  /* 0x0000000700077c02 */ /* 0x010fe20008000f00 */
[----:B------:R-:W-:Y:S01]  /*7490*/  IMAD.U32 R6, RZ, RZ, UR6 ;  /* 0x00000006ff067e24 */ /* 0x000fe2000f8e00ff */
[----:B-----5:R-:W-:Y:S01]  /*74a0*/  MOV R11, UR5 ;  /* 0x00000005000b7c02 */ /* 0x020fe20008000f00 */
[----:B------:R-:W-:Y:S02]  /*74b0*/  IMAD.U32 R10, RZ, RZ, UR4 ;  /* 0x00000004ff0a7e24 */ /* 0x000fe4000f8e00ff */
[----:B------:R-:W-:Y:S07]  /*74c0*/  LEPC R20, `(.L_x_134) ;  /* 0x000000001014794e */ /* 0x000fee0000000000 */
[----:B--23--:R-:W-:Y:S05]  /*74d0*/  CALL.ABS.NOINC R2 ;  /* 0x0000000002007343 */ /* 0x00cfea0003c00000 */
.L_x_134:
[-C--:B--2---:R-:W-:Y:S01]  /*74e0*/  F2FP.F16.E4M3.UNPACK_B R42, R72.reuse ;  /* 0x00000048ff2a723e */ /* 0x084fe200020006ff */
[----:B------:R-:W-:Y:S05]  /*74f0*/  WARPSYNC.ALL ;  /* 0x0000000000007948 */ /* 0x000fea0003800000 */
[----:B------:R-:W-:Y:S01]  /*7500*/  R2UR UR4, R39 ;  /* 0x00000000270472ca */ /* 0x000fe200000e0000 */
[--C-:B------:R-:W-:Y:S01]  /*7510*/  HADD2.F32 R40, -RZ, R42.reuse.H0_H0 ;  /* 0x2000002aff287230 */ /* 0x100fe20000004100 */
[----:B------:R-:W-:Y:S01]  /*7520*/  F2FP.F16.E4M3.UNPACK_B R43, R72.H1 ;  /* 0x00000048ff2b723e */ /* 0x000fe200030006ff */
[----:B------:R-:W-:Y:S01]  /*7530*/  HADD2.F32 R42, -RZ, R42.H1_H1 ;  /* 0x3000002aff2a7230 */ /* 0x000fe20000004100 */
[-C--:B------:R-:W-:Y:S01]  /*7540*/  F2FP.F16.E4M3.UNPACK_B R45, R73.reuse ;  /* 0x00000049ff2d723e */ /* 0x080fe200020006ff */
[----:B------:R-:W-:Y:S01]  /*7550*/  BSSY.RECONVERGENT B0, `(.L_x_135) ;  /* 0x000009f000007945 */ /* 0x000fe20003800200 */
[----:B------:R-:W-:Y:S01]  /*7560*/  F2FP.F16.E4M3.UNPACK_B R47, R73.H1 ;  /* 0x00000049ff2f723e */ /* 0x000fe200030006ff */
[--C-:B------:R-:W-:Y:S01]  /*7570*/  HADD2.F32 R44, -RZ, R43.reuse.H0_H0 ;  /* 0x2000002bff2c7230 */ /* 0x100fe20000004100 */
[-C--:B------:R-:W-:Y:S01]  /*7580*/  F2FP.F16.E4M3.UNPACK_B R49, R74.reuse ;  /* 0x0000004aff31723e */ /* 0x080fe200020006ff */
[----:B------:R-:W-:Y:S01]  /*7590*/  HADD2.F32 R46, -RZ, R43.H1_H1 ;  /* 0x3000002bff2e7230 */ /* 0x000fe20000004100 */
[----:B------:R-:W-:Y:S01]  /*75a0*/  F2FP.F16.E4M3.UNPACK_B R51, R74.H1 ;  /* 0x0000004aff33723e */ /* 0x000fe200030006ff */
[--C-:B------:R-:W-:Y:S01]  /*75b0*/  HADD2.F32 R43, -RZ, R45.reuse.H0_H0 ;  /* 0x2000002dff2b7230 */ /* 0x100fe20000004100 */
[-C--:B------:R-:W-:Y:S01]  /*75c0*/  F2FP.F16.E4M3.UNPACK_B R53, R75.reuse ;  /* 0x0000004bff35723e */ /* 0x080fe200020006ff */
[----:B-1----:R-:W3:Y:S01]  /*75d0*/  LDTM.x32 R4, tmem[UR4] ;  /* 0x00000004000479ee */ /* 0x002ee200082c0000 */
[----:B------:R-:W-:Y:S01]  /*75e0*/  F2FP.F16.E4M3.UNPACK_B R55, R75.H1 ;  /* 0x0000004bff37723e */ /* 0x000fe200030006ff */
[----:B------:R-:W-:Y:S01]  /*75f0*/  HADD2.F32 R48, -RZ, R45.H1_H1 ;  /* 0x3000002dff307230 */ /* 0x000fe20000004100 */
[-C--:B------:R-:W-:Y:S01]  /*7600*/  F2FP.F16.E4M3.UNPACK_B R57, R76.reuse ;  /* 0x0000004cff39723e */ /* 0x080fe200020006ff */
[----:B------:R-:W-:Y:S01]  /*7610*/  HADD2.F32 R52, -RZ, R49.H1_H1 ;  /* 0x30000031ff347230 */ /* 0x000fe20000004100 */
[----:B------:R-:W-:Y:S01]  /*7620*/  IADD3 R109, PT, PT, R84, UR44, RZ ;  /* 0x0000002c546d7c10 */ /* 0x000fe2000fffe0ff */
[----:B------:R-:W-:Y:S01]  /*7630*/  HADD2.F32 R56, -RZ, R53.H1_H1 ;  /* 0x30000035ff387230 */ /* 0x000fe20000004100 */
[----:B------:R-:W-:Y:S01]  /*7640*/  ISETP.NE.AND P6, PT, R98, RZ, PT ;  /* 0x000000ff6200720c */ /* 0x000fe20003fc5270 */
[----:B------:R-:W-:Y:S01]  /*7650*/  HADD2.F32 R60, -RZ, R57.H1_H1 ;  /* 0x30000039ff3c7230 */ /* 0x000fe20000004100 */
[----:B------:R-:W-:Y:S01]  /*7660*/  MOV R98, 0x10 ;  /* 0x0000001000627802 */ /* 0x000fe20000000f00 */
[--C-:B------:R-:W-:Y:S01]  /*7670*/  HADD2.F32 R45, -RZ, R47.reuse.H0_H0 ;  /* 0x2000002fff2d7230 */ /* 0x100fe20000004100 */
[----:B------:R-:W-:Y:S01]  /*7680*/  LOP3.LUT P5, RZ, R85, 0x80, RZ, 0xc0, !PT ;  /* 0x0000008055ff7812 */ /* 0x000fe200078ac0ff */
[----:B------:R-:W-:Y:S01]  /*7690*/  HADD2.F32 R50, -RZ, R47.H1_H1 ;  /* 0x3000002fff327230 */ /* 0x000fe20000004100 */
[----:B------:R-:W-:Y:S01]  /*76a0*/  F2FP.F16.E4M3.UNPACK_B R59, R76.H1 ;  /* 0x0000004cff3b723e */ /* 0x000fe200030006ff */
[----:B------:R-:W-:Y:S01]  /*76b0*/  HADD2.F32 R47, -RZ, R49.H0_H0 ;  /* 0x20000031ff2f7230 */ /* 0x000fe20000004100 */
[----:B------:R-:W-:Y:S01]  /*76c0*/  SEL R108, R98, 0xfffffff0, !P5 ;  /* 0xfffffff0626c7807 */ /* 0x000fe20006800000 */
[--C-:B------:R-:W-:Y:S01]  /*76d0*/  HADD2.F32 R49, -RZ, R51.reuse.H0_H0 ;  /* 0x20000033ff317230 */ /* 0x100fe20000004100 */
[-C--:B------:R-:W-:Y:S01]  /*76e0*/  F2FP.F16.E4M3.UNPACK_B R61, R77.reuse ;  /* 0x0000004dff3d723e */ /* 0x080fe200020006ff */
[----:B------:R-:W-:Y:S01]  /*76f0*/  HADD2.F32 R54, -RZ, R51.H1_H1 ;  /* 0x30000033ff367230 */ /* 0x000fe20000004100 */
[----:B------:R-:W-:Y:S01]  /*7700*/  IADD3 R98, PT, PT, R109, R108, RZ ;  /* 0x0000006c6d627210 */ /* 0x000fe20007ffe0ff */
[----:B------:R-:W-:Y:S01]  /*7710*/  HADD2.F32 R51, -RZ, R53.H0_H0 ;  /* 0x20000035ff337230 */ /* 0x000fe20000004100 */
[----:B------:R-:W-:Y:S01]  /*7720*/  F2FP.F16.E4M3.UNPACK_B R63, R77.H1 ;  /* 0x0000004dff3f723e */ /* 0x000fe200030006ff */
[----:B------:R-:W-:Y:S01]  /*7730*/  HADD2.F32 R64, -RZ, R61.H1_H1 ;  /* 0x3000003dff407230 */ /* 0x000fe20000004100 */
[----:B------:R-:W-:Y:S01]  /*7740*/  F2FP.F16.E4M3.UNPACK_B R65, R78 ;  /* 0x0000004eff41723e */ /* 0x000fe200020006ff */
[C---:B---3--:R-:W-:Y:S01]  /*7750*/  FMUL R0, R38.reuse, R4 ;  /* 0x0000000426007220 */ /* 0x048fe20000400000 */
[C---:B------:R-:W-:Y:S01]  /*7760*/  FMUL R2, R38.reuse, R5 ;  /* 0x0000000526027220 */ /* 0x040fe20000400000 */
[C---:B------:R-:W-:Y:S01]  /*7770*/  FMUL R4, R38.reuse, R8 ;  /* 0x0000000826047220 */ /* 0x040fe20000400000 */
[C---:B------:R-:W-:Y:S01]  /*7780*/  FMUL R5, R38.reuse, R9 ;  /* 0x0000000926057220 */ /* 0x040fe20000400000 */
[C---:B------:R-:W-:Y:S01]  /*7790*/  FFMA R0, R41.reuse, R40, R0 ;  /* 0x0000002829007223 */ /* 0x040fe20000000000 */
[C---:B------:R-:W-:Y:S01]  /*77a0*/  FFMA R2, R41.reuse, R42, R2 ;  /* 0x0000002a29027223 */ /* 0x040fe20000000002 */
[C---:B------:R-:W-:Y:S01]  /*77b0*/  FMUL R8, R38.reuse, R12 ;  /* 0x0000000c26087220 */ /* 0x040fe20000400000 */
[C---:B------:R-:W-:Y:S01]  /*77c0*/  FMUL R9, R38.reuse, R13 ;  /* 0x0000000d26097220 */ /* 0x040fe20000400000 */
[C---:B------:R-:W-:Y:S01]  /*77d0*/  FMUL R12, R38.reuse, R16 ;  /* 0x00000010260c7220 */ /* 0x040fe20000400000 */
[C---:B------:R-:W-:Y:S01]  /*77e0*/  FMUL R13, R38.reuse, R17 ;  /* 0x00000011260d7220 */ /* 0x040fe20000400000 */
[C---:B------:R-:W-:Y:S01]  /*77f0*/  FMUL R16, R38.reuse, R20 ;  /* 0x0000001426107220 */ /* 0x040fe20000400000 */
[C---:B------:R-:W-:Y:S01]  /*7800*/  FMUL R17, R38.reuse, R21 ;  /* 0x0000001526117220 */ /* 0x040fe20000400000 */
[C---:B------:R-:W-:Y:S01]  /*7810*/  FMUL R20, R38.reuse, R24 ;  /* 0x0000001826147220 */ /* 0x040fe20000400000 */
[C---:B------:R-:W-:Y:S01]  /*7820*/  FMUL R21, R38.reuse, R25 ;  /* 0x0000001926157220 */ /* 0x040fe20000400000 */
[----:B------:R-:W-:Y:S02]  /*7830*/  HADD2.F32 R68, -RZ, R65.H1_H1 ;  /* 0x30000041ff447230 */ /* 0x000fe40000004100 */
[C---:B------:R-:W-:Y:S01]  /*7840*/  FMUL R24, R38.reuse, R28 ;  /* 0x0000001c26187220 */ /* 0x040fe20000400000 */
[C---:B------:R-:W-:Y:S01]  /*7850*/  FMUL R25, R38.reuse, R29 ;  /* 0x0000001d26197220 */ /* 0x040fe20000400000 */
[C---:B------:R-:W-:Y:S01]  /*7860*/  FMUL R28, R38.reuse, R32 ;  /* 0x00000020261c7220 */ /* 0x040fe20000400000 */
[C---:B------:R-:W-:Y:S01]  /*7870*/  FMUL R29, R38.reuse, R33 ;  /* 0x00000021261d7220 */ /* 0x040fe20000400000 */
[C---:B------:R-:W-:Y:S01]  /*7880*/  FMUL R3, R38.reuse, R6 ;  /* 0x0000000626037220 */ /* 0x040fe20000400000 */
[C---:B------:R-:W-:Y:S01]  /*7890*/  FMUL R7, R38.reuse, R7 ;  /* 0x0000000726077220 */ /* 0x040fe20000400000 */
[C---:B------:R-:W-:Y:S01]  /*78a0*/  FMUL R6, R38.reuse, R10 ;  /* 0x0000000a26067220 */ /* 0x040fe20000400000 */
[----:B------:R-:W-:Y:S01]  /*78b0*/  F2FP.F16.E4M3.UNPACK_B R67, R78.H1 ;  /* 0x0000004eff43723e */ /* 0x000fe200030006ff */
[C---:B------:R-:W-:Y:S01]  /*78c0*/  FFMA R3, R41.reuse, R44, R3 ;  /* 0x0000002c29037223 */ /* 0x040fe20000000003 */
[C---:B------:R-:W-:Y:S01]  /*78d0*/  FFMA R7, R41.reuse, R46, R7 ;  /* 0x0000002e29077223 */ /* 0x040fe20000000007 */
[----:B------:R-:W-:Y:S01]  /*78e0*/  F2FP.F16.E4M3.UNPACK_B R40, R79 ;  /* 0x0000004fff28723e */ /* 0x000fe200020006ff */
[C---:B------:R-:W-:Y:S01]  /*78f0*/  FFMA R4, R41.reuse, R43, R4 ;  /* 0x0000002b29047223 */ /* 0x040fe20000000004 */
[C---:B------:R-:W-:Y:S01]  /*7900*/  FFMA R5, R41.reuse, R48, R5 ;  /* 0x0000003029057223 */ /* 0x040fe20000000005 */
[----:B------:R-:W-:Y:S01]  /*7910*/  F2FP.F16.E4M3.UNPACK_B R42, R79.H1 ;  /* 0x0000004fff2a723e */ /* 0x000fe200030006ff */
[----:B------:R-:W-:Y:S01]  /*7920*/  FFMA R6, R41, R45, R6 ;  /* 0x0000002d29067223 */ /* 0x000fe20000000006 */
[----:B------:R-:W-:Y:S01]  /*7930*/  F2FP.SATFINITE.E4M3.F32.PACK_AB_MERGE_C R101, R7, R3, RZ ;  /* 0x000000030765723e */ /* 0x000fe200048070ff */
[C---:B------:R-:W-:Y:S01]  /*7940*/  FMUL R11, R38.reuse, R11 ;  /* 0x0000000b260b7220 */ /* 0x040fe20000400000 */
[C---:B------:R-:W-:Y:S01]  /*7950*/  FMUL R10, R38.reuse, R14 ;  /* 0x0000000e260a7220 */ /* 0x040fe20000400000 */
[----:B------:R-:W-:Y:S01]  /*7960*/  FMUL R15, R38, R15 ;  /* 0x0000000f260f7220 */ /* 0x000fe20000400000 */
[----:B------:R-:W-:Y:S01]  /*7970*/  F2FP.SATFINITE.E4M3.F32.PACK_AB_MERGE_C R100, R2, R0, R101 ;  /* 0x000000000264723e */ /* 0x000fe20004807065 */
[C---:B------:R-:W-:Y:S01]  /*7980*/  FFMA R11, R41.reuse, R50, R11 ;  /* 0x00000032290b7223 */ /* 0x040fe2000000000b */
[----:B------:R-:W-:Y:S01]  /*7990*/  FFMA R8, R41, R47, R8 ;  /* 0x0000002f29087223 */ /* 0x000fe20000000008 */
[----:B------:R-:W-:Y:S01]  /*79a0*/  ISETP.NE.AND P0, PT, R97, RZ, PT ;  /* 0x000000ff6100720c */ /* 0x000fe20003f05270 */
[----:B------:R-:W-:Y:S01]  /*79b0*/  FFMA R9, R41, R52, R9 ;  /* 0x0000003429097223 */ /* 0x000fe20000000009 */
[--C-:B------:R-:W-:Y:S01]  /*79c0*/  HADD2.F32 R53, -RZ, R55.reuse.H0_H0 ;  /* 0x20000037ff357230 */ /* 0x100fe20000004100 */
[----:B------:R-:W-:Y:S01]  /*79d0*/  F2FP.SATFINITE.E4M3.F32.PACK_AB_MERGE_C R101, R11, R6, RZ ;  /* 0x000000060b65723e */ /* 0x000fe200048070ff */
[C---:B------:R-:W-:Y:S01]  /*79e0*/  FFMA R10, R41.reuse, R49, R10 ;  /* 0x00000031290a7223 */ /* 0x040fe2000000000a */
[C---:B------:R-:W-:Y:S01]  /*79f0*/  FFMA R15, R41.reuse, R54, R15 ;  /* 0x00000036290f7223 */ /* 0x040fe2000000000f */
[----:B------:R-:W-:Y:S01]  /*7a00*/  FFMA R12, R41, R51, R12 ;  /* 0x00000033290c7223 */ /* 0x000fe2000000000c */
[----:B------:R-:W-:Y:S01]  /*7a10*/  F2FP.SATFINITE.E4M3.F32.PACK_AB_MERGE_C R101, R5, R4, R101 ;  /* 0x000000040565723e */ /* 0x000fe20004807065 */
[----:B------:R-:W-:Y:S01]  /*7a20*/  FFMA R13, R41, R56, R13 ;  /* 0x00000038290d7223 */ /* 0x000fe2000000000d */
[----:B------:R-:W-:Y:S01]  /*7a30*/  HADD2.F32 R58, -RZ, R55.H1_H1 ;  /* 0x30000037ff3a7230 */ /* 0x000fe20000004100 */
[----:B------:R-:W-:Y:S01]  /*7a40*/  F2FP.SATFINITE.E4M3.F32.PACK_AB_MERGE_C R102, R15, R10, RZ ;  /* 0x0000000a0f66723e */ /* 0x000fe200048070ff */
[----:B------:R-:W-:Y:S02]  /*7a50*/  HADD2.F32 R55, -RZ, R57.H0_H0 ;  /* 0x20000039ff377230 */ /* 0x000fe40000004100 */
[C---:B------:R-:W-:Y:S01]  /*7a60*/  FMUL R14, R38.reuse, R18 ;  /* 0x00000012260e7220 */ /* 0x040fe20000400000 */
[C---:B------:R-:W-:Y:S01]  /*7a70*/  FMUL R19, R38.reuse, R19 ;  /* 0x0000001326137220 */ /* 0x040fe20000400000 */
[--C-:B------:R-:W-:Y:S02]  /*7a80*/  HADD2.F32 R57, -RZ, R59.reuse.H0_H0 ;  /* 0x2000003bff397230 */ /* 0x100fe40000004100 */
[C---:B------:R-:W-:Y:S01]  /*7a90*/  FMUL R18, R38.reuse, R22 ;  /* 0x0000001626127220 */ /* 0x040fe20000400000 */
[C---:B------:R-:W-:Y:S01]  /*7aa0*/  FFMA R14, R41.reuse, R53, R14 ;  /* 0x00000035290e7223 */ /* 0x040fe2000000000e */
[----:B------:R-:W-:Y:S02]  /*7ab0*/  HADD2.F32 R62, -RZ, R59.H1_H1 ;  /* 0x3000003bff3e7230 */ /* 0x000fe40000004100 */
[C---:B------:R-:W-:Y:S01]  /*7ac0*/  FFMA R19, R41.reuse, R58, R19 ;  /* 0x0000003a29137223 */ /* 0x040fe20000000013 */
[----:B------:R-:W-:Y:S02]  /*7ad0*/  HADD2.F32 R59, -RZ, R61.H0_H0 ;  /* 0x2000003dff3b7230 */ /* 0x000fe40000004100 */
[C---:B------:R-:W-:Y:S01]  /*7ae0*/  FMUL R23, R38.reuse, R23 ;  /* 0x0000001726177220 */ /* 0x040fe20000400000 */
[C---:B------:R-:W-:Y:S01]  /*7af0*/  FFMA R16, R41.reuse, R55, R16 ;  /* 0x0000003729107223 */ /* 0x040fe20000000010 */
[C---:B------:R-:W-:Y:S01]  /*7b00*/  FFMA R17, R41.reuse, R60, R17 ;  /* 0x0000003c29117223 */ /* 0x040fe20000000011 */
[--C-:B------:R-:W-:Y:S02]  /*7b10*/  HADD2.F32 R61, -RZ, R63.reuse.H0_H0 ;  /* 0x2000003fff3d7230 */ /* 0x100fe40000004100 */
[C---:B------:R-:W-:Y:S01]  /*7b20*/  FFMA R18, R41.reuse, R57, R18 ;  /* 0x0000003929127223 */ /* 0x040fe20000000012 */
[----:B------:R-:W-:Y:S02]  /*7b30*/  HADD2.F32 R66, -RZ, R63.H1_H1 ;  /* 0x3000003fff427230 */ /* 0x000fe40000004100 */
[C---:B------:R-:W-:Y:S01]  /*7b40*/  FMUL R22, R38.reuse, R26 ;  /* 0x0000001a26167220 */ /* 0x040fe20000400000 */
[----:B------:R-:W-:Y:S02]  /*7b50*/  HADD2.F32 R63, -RZ, R65.H0_H0 ;  /* 0x20000041ff3f7230 */ /* 0x000fe40000004100 */
[C---:B------:R-:W-:Y:S01]  /*7b60*/  FFMA R23, R41.reuse, R62, R23 ;  /* 0x0000003e29177223 */ /* 0x040fe20000000017 */
[C---:B------:R-:W-:Y:S01]  /*7b70*/  FMUL R27, R38.reuse, R27 ;  /* 0x0000001b261b7220 */ /* 0x040fe20000400000 */
[C---:B------:R-:W-:Y:S01]  /*7b80*/  FFMA R20, R41.reuse, R59, R20 ;  /* 0x0000003b29147223 */ /* 0x040fe20000000014 */
[C---:B------:R-:W-:Y:S01]  /*7b90*/  FFMA R21, R41.reuse, R64, R21 ;  /* 0x0000004029157223 */ /* 0x040fe20000000015 */
[--C-:B------:R-:W-:Y:S02]  /*7ba0*/  HADD2.F32 R65, -RZ, R67.reuse.H0_H0 ;  /* 0x20000043ff417230 */ /* 0x100fe40000004100 */
[C---:B------:R-:W-:Y:S01]  /*7bb0*/  FFMA R22, R41.reuse, R61, R22 ;  /* 0x0000003d29167223 */ /* 0x040fe20000000016 */
[----:B------:R-:W-:Y:S02]  /*7bc0*/  HADD2.F32 R70, -RZ, R67.H1_H1 ;  /* 0x30000043ff467230 */ /* 0x000fe40000004100 */
[C---:B------:R-:W-:Y:S01]  /*7bd0*/  FMUL R26, R38.reuse, R30 ;  /* 0x0000001e261a7220 */ /* 0x040fe20000400000 */
[--C-:B------:R-:W-:Y:S02]  /*7be0*/  HADD2.F32 R67, -RZ, R40.reuse.H0_H0 ;  /* 0x20000028ff437230 */ /* 0x100fe40000004100 */
[C---:B------:R-:W-:Y:S01]  /*7bf0*/  FFMA R27, R41.reuse, R66, R27 ;  /* 0x00000042291b7223 */ /* 0x040fe2000000001b */
[C---:B------:R-:W-:Y:S01]  /*7c00*/  FMUL R31, R38.reuse, R31 ;  /* 0x0000001f261f7220 */ /* 0x040fe20000400000 */
[C---:B------:R-:W-:Y:S01]  /*7c10*/  FFMA R24, R41.reuse, R63, R24 ;  /* 0x0000003f29187223 */ /* 0x040fe20000000018 */
[----:B------:R-:W-:Y:S02]  /*7c20*/  HADD2.F32 R40, -RZ, R40.H1_H1 ;  /* 0x30000028ff287230 */ /* 0x000fe40000004100 */
[C---:B------:R-:W-:Y:S01]  /*7c30*/  FFMA R25, R41.reuse, R68, R25 ;  /* 0x0000004429197223 */ /* 0x040fe20000000019 */
[--C-:B------:R-:W-:Y:S02]  /*7c40*/  HADD2.F32 R69, -RZ, R42.reuse.H0_H0 ;  /* 0x2000002aff457230 */ /* 0x100fe40000004100 */
[C---:B------:R-:W-:Y:S01]  /*7c50*/  FFMA R26, R41.reuse, R65, R26 ;  /* 0x00000041291a7223 */ /* 0x040fe2000000001a */
[----:B------:R-:W-:Y:S02]  /*7c60*/  HADD2.F32 R42, -RZ, R42.H1_H1 ;  /* 0x3000002aff2a7230 */ /* 0x000fe40000004100 */
[C---:B------:R-:W-:Y:S01]  /*7c70*/  FMUL R30, R38.reuse, R34 ;  /* 0x00000022261e7220 */ /* 0x040fe20000400000 */
[----:B------:R-:W-:Y:S01]  /*7c80*/  FFMA R31, R41, R70, R31 ;  /* 0x00000046291f7223 */ /* 0x000fe2000000001f */
[----:B------:R-:W-:Y:S01]  /*7c90*/  FMUL R35, R38, R35 ;  /* 0x0000002326237220 */ /* 0x000fe20000400000 */
[----:B------:R-:W-:Y:S01]  /*7ca0*/  F2FP.SATFINITE.E4M3.F32.PACK_AB_MERGE_C R103, R19, R14, RZ ;  /* 0x0000000e1367723e */ /* 0x000fe200048070ff */
[C---:B------:R-:W-:Y:S01]  /*7cb0*/  FFMA R28, R41.reuse, R67, R28 ;  /* 0x00000043291c7223 */ /* 0x040fe2000000001c */
[C---:B------:R-:W-:Y:S01]  /*7cc0*/  FFMA R29, R41.reuse, R40, R29 ;  /* 0x00000028291d7223 */ /* 0x040fe2000000001d */
[C---:B------:R-:W-:Y:S01]  /*7cd0*/  FFMA R30, R41.reuse, R69, R30 ;  /* 0x00000045291e7223 */ /* 0x040fe2000000001e */
[----:B------:R-:W-:Y:S01]  /*7ce0*/  FFMA R35, R41, R42, R35 ;  /* 0x0000002a29237223 */ /* 0x000fe20000000023 */
[----:B------:R-:W-:Y:S02]  /*7cf0*/  F2FP.SATFINITE.E4M3.F32.PACK_AB_MERGE_C R102, R9, R8, R102 ;  /* 0x000000080966723e */ /* 0x000fe40004807066 */
[----:B------:R-:W-:Y:S02]  /*7d00*/  F2FP.SATFINITE.E4M3.F32.PACK_AB_MERGE_C R103, R13, R12, R103 ;  /* 0x0000000c0d67723e */ /* 0x000fe40004807067 */
[----:B------:R-:W-:Y:S02]  /*7d10*/  F2FP.SATFINITE.E4M3.F32.PACK_AB_MERGE_C R104, R23, R18, RZ ;  /* 0x000000121768723e */ /* 0x000fe400048070ff */
[----:B------:R-:W-:Y:S01]  /*7d20*/  F2FP.SATFINITE.E4M3.F32.PACK_AB_MERGE_C R105, R27, R22, RZ ;  /* 0x000000161b69723e */ /* 0x000fe200048070ff */
[----:B------:R1:W-:Y:S01]  /*7d30*/  STS.128 [R84+UR44+0x2300], R100 ;  /* 0x0023006454007988 */ /* 0x0003e20008000c2c */
[----:B------:R-:W-:Y:S02]  /*7d40*/  F2FP.SATFINITE.E4M3.F32.PACK_AB_MERGE_C R110, R31, R26, RZ ;  /* 0x0000001a1f6e723e */ /* 0x000fe400048070ff */
[----:B------:R-:W-:Y:S02]  /*7d50*/  F2FP.SATFINITE.E4M3.F32.PACK_AB_MERGE_C R111, R35, R30, RZ ;  /* 0x0000001e236f723e */ /* 0x000fe400048070ff */
[----:B------:R-:W-:Y:S02]  /*7d60*/  F2FP.SATFINITE.E4M3.F32.PACK_AB_MERGE_C R104, R17, R16, R104 ;  /* 0x000000101168723e */ /* 0x000fe40004807068 */
[----:B------:R-:W-:Y:S02]  /*7d70*/  F2FP.SATFINITE.E4M3.F32.PACK_AB_MERGE_C R105, R21, R20, R105 ;  /* 0x000000141569723e */ /* 0x000fe40004807069 */
[----:B------:R-:W-:Y:S02]  /*7d80*/  F2FP.SATFINITE.E4M3.F32.PACK_AB_MERGE_C R106, R25, R24, R110 ;  /* 0x00000018196a723e */ /* 0x000fe4000480706e */
[----:B------:R-:W-:Y:S02]  /*7d90*/  F2FP.SATFINITE.E4M3.F32.PACK_AB_MERGE_C R107, R29, R28, R111 ;  /* 0x0000001c1d6b723e */ /* 0x000fe4000480706f */
[----:B------:R-:W-:Y:S02]  /*7da0*/  LEA R109, R93, UR44, 0x3 ;  /* 0x0000002c5d6d7c11 */ /* 0x000fe4000f8e18ff */
[----:B------:R-:W-:Y:S01]  /*7db0*/  @P6 SHF.L.U32 R110, R92, 0x1f, RZ ;  /* 0x0000001f5c6e6819 */ /* 0x000fe200000006ff */
[----:B------:R1:W-:Y:S01]  /*7dc0*/  STS.128 [R98+0x2300], R104 ;  /* 0x0023006862007388 */ /* 0x0003e20000000c00 */
[----:B------:R-:W-:Y:S01]  /*7dd0*/  @!PT LDS RZ, [RZ] ;  /* 0x00000000fffff984 */ /* 0x000fe20000000800 */
[----:B------:R-:W-:Y:S01]  /*7de0*/  @!PT LDS RZ, [RZ] ;  /* 0x00000000fffff984 */ /* 0x000fe20000000800 */
[----:B------:R-:W-:Y:S01]  /*7df0*/  @!PT LDS RZ, [RZ] ;  /* 0x00000000fffff984 */ /* 0x000fe20000000800 */
[----:B------:R-:W-:Y:S01]  /*7e00*/  @!PT LDS RZ, [RZ] ;  /* 0x00000000fffff984 */ /* 0x000fe20000000800 */
[----:B------:R2:W-:Y:S07]  /*7e10*/  MEMBAR.ALL.CTA ;  /* 0x0000000000007992 */ /* 0x0005ee0000008000 */
[----:B--2---:R-:W2:Y:S02]  /*7e20*/  FENCE.VIEW.ASYNC.S ;  /* 0x00000000000073c6 */ /* 0x004ea40000000000 */
[----:B--2---:R-:W-:Y:S06]  /*7e30*/  BAR.SYNC.DEFER_BLOCKING 0x1, 0x80 ;  /* 0x0042000000007b1d */ /* 0x004fec0000010000 */
[----:B------:R-:W-:Y:S05]  /*7e40*/  @P0 BRA `(.L_x_136) ;  /* 0x00000000003c0947 */ /* 0x000fea0003800000 */
[----:B------:R-:W2:Y:S01]  /*7e50*/  LDCU.64 UR6, c[0x0][0x348] ;  /* 0x00006900ff0677ac */ /* 0x000ea20008000a00 */
[----:B------:R-:W-:Y:S01]  /*7e60*/  UIADD3 UR4, UPT, UPT, UR44, 0x2300, URZ ;  /* 0x000023002c047890 */ /* 0x000fe2000fffe0ff */
[----:B------:R-:W-:Y:S01]  /*7e70*/  UMOV UR51, UR36 ;  /* 0x0000002400337c82 */ /* 0x000fe20008000000 */
[----:B------:R-:W-:Y:S02]  /*7e80*/  UIADD3 UR9, UPT, UPT, UR49, 0x40, URZ ;  /* 0x0000004031097890 */ /* 0x000fe4000fffe0ff */
[----:B------:R-:W-:Y:S02]  /*7e90*/  UIADD3 UR8, UPT, UPT, UR44, 0x2b00, URZ ;  /* 0x00002b002c087890 */ /* 0x000fe4000fffe0ff */
[----:B------:R-:W-:Y:S01]  /*7ea0*/  MOV R96, UR4 ;  /* 0x0000000400607c02 */ /* 0x000fe20008000f00 */
[----:B------:R-:W-:Y:S01]  /*7eb0*/  UMOV UR10, UR50 ;  /* 0x00000032000a7c82 */ /* 0x000fe20008000000 */
[----:B------:R-:W-:Y:S02]  /*7ec0*/  UMOV UR11, UR36 ;  /* 0x00000024000b7c82 */ /* 0x000fe40008000000 */
[----:B------:R-:W-:Y:S01]  /*7ed0*/  R2UR UR48, R96 ;  /* 0x00000000603072ca */ /* 0x000fe200000e0000 */
[----:B--2---:R-:W-:Y:S04]  /*7ee0*/  UIADD3 UR4, UP0, UPT, UR6, 0x680, URZ ;  /* 0x0000068006047890 */ /* 0x004fe8000ff1e0ff */
[----:B------:R-:W-:Y:S09]  /*7ef0*/  UIADD3.X UR5, UPT, UPT, URZ, UR7, URZ, UP0, !UPT ;  /* 0x00000007ff057290 */ /* 0x000ff200087fe4ff */
[----:B------:R2:W-:Y:S01]  /*7f00*/  UTMASTG.3D [UR48], [UR4] ;  /* 0x00000030040073b5 */ /* 0x0005e20008010000 */
[----:B------:R2:W-:Y:S01]  /*7f10*/  UTMASTG.3D [UR8], [UR4] ;  /* 0x00000008040073b5 */ /* 0x0005e20008010000 */
[----:B------:R0:W-:Y:S01]  /*7f20*/  UTMACMDFLUSH ;  /* 0x00000000000079b7 */ /* 0x0001e20000000000 */
[----:B--2---:R-:W-:Y:S04]  /*7f30*/  DEPBAR.LE SB0, 0x1 ;  /* 0x000080400000791a */ /* 0x004fe80000000000 */
.L_x_136:
[----:B------:R-:W-:Y:S05]  /*7f40*/  BSYNC.RECONVERGENT B0 ;  /* 0x0000000000007941 */ /* 0x000fea0003800200 */
.L_x_135:
[----:B------:R-:W-:Y:S06]  /*7f50*/  BAR.SYNC.DEFER_BLOCKING 0x1, 0x80 ;  /* 0x0042000000007b1d */ /* 0x000fec0000010000 */
[----:B------:R-:W2:Y:S01]  /*7f60*/  @P6 SYNCS.PHASECHK.TRANS64.TRYWAIT P0, [R109+URZ+0x1a0], R110 ;  /* 0x0001a06e6d0065a7 */ /* 0x000ea200080011ff */
[----:B------:R-:W-:Y:S01]  /*7f70*/  BSSY B1, `(.L_x_137) ;  /* 0x0000020000017945 */ /* 0x000fe20003800000 */
[----:B--2---:R-:W-:Y:S03]  /*7f80*/  @P6 SEL R71, RZ, 0x1, !P0 ;  /* 0x00000001ff476807 */ /* 0x004fe60004000000 */
[----:B------:R-:W-:Y:S05]  /*7f90*/  @!P6 BRA `(.L_x_138) ;  /* 0x000000000074e947 */ /* 0x000fea0003800000 */
[----:B------:R-:W-:Y:S01]  /*7fa0*/  ISETP.NE.AND P1, PT, R99, RZ, PT ;  /* 0x000000ff6300720c */ /* 0x000fe20003f25270 */
[----:B------:R-:W-:Y:S01]  /*7fb0*/  BSSY B0, `(.L_x_139) ;  /* 0x0000009000007945 */ /* 0x000fe20003800000 */
[----:B------:R-:W-:Y:S11]  /*7fc0*/  ISETP.NE.AND P0, PT, R71, RZ, PT ;  /* 0x000000ff4700720c */ /* 0x000ff60003f05270 */
[----:B------:R-:W-:Y:S05]  /*7fd0*/  @P1 IMAD R0, R93, 0x1000, R84 ;  /* 0x000010005d001824 */ /* 0x000fea00078e0254 */
[----:B------:R-:W-:Y:S05]  /*7fe0*/  @P1 IADD3 R3, PT, PT, R0, UR44, RZ ;  /* 0x0000002c00031c10 */ /* 0x000fea000fffe0ff */
[----:B------:R-:W-:Y:S01]  /*7ff0*/  @P1 IMAD.IADD R3, R3, 0x1, R108 ;  /* 0x0000000103031824 */ /* 0x000fe200078e026c */
[----:B------:R-:W-:Y:S06]  /*8000*/  @P0 BRA `(.L_x_140) ;  /* 0x00000000000c0947 */ /* 0x000fec0003800000 */
[----:B------:R-:W-:Y:S04]  /*8010*/  SHF.L.U32 R2, R92, 0x1f, RZ ;  /* 0x0000001f5c027819 */ /* 0x000fe800000006ff */
[----:B------:R-:W2:Y:S02]  /*8020*/  SYNCS.PHASECHK.TRANS64.TRYWAIT P0, [R109+URZ+0x1a0], R2 ;  /* 0x0001a0026d0075a7 */ /* 0x000ea400080011ff */
[----:B--2---:R-:W-:Y:S05]  /*8030*/  @!P0 BRA `(.L_x_141) ;  /* 0x0000002000208947 */ /* 0x004fea0003800000 */
.L_x_140:
[----:B------:R-:W-:Y:S05]  /*8040*/  BSYNC B0 ;  /* 0x0000000000007941 */ /* 0x000fea0003800000 */
.L_x_139:
[----:B------:R-:W-:Y:S01]  /*8050*/  ISETP.NE.AND P0, PT, R99, RZ, PT ;  /* 0x000000ff6300720c */ /* 0x000fe20003f05270 */
[----:B--2---:R-:W-:Y:S02]  /*8060*/  VIADD R109, R109, 0x1b0 ;  /* 0x000001b06d6d7836 */ /* 0x004fe40000000000 */
[----:B------:R-:W-:Y:S02]  /*8070*/  IMAD.U32 R2, RZ, RZ, UR46 ;  /* 0x0000002eff027e24 */ /* 0x000fe4000f8e00ff */
[----:B------:R-:W-:Y:S03]  /*8080*/  VIADD R93, R93, 0x1 ;  /* 0x000000015d5d7836 */ /* 0x000fe60000000000 */
[----:B------:R-:W-:Y:S05]  /*8090*/  PRMT R2, R2, 0x654, R109 ;  /* 0x0000065402027816 */ /* 0x000fea000000006d */
[----:B------:R2:W3:Y:S04]  /*80a0*/  @P0 LDS.128 R72, [R0+UR44+0x300] ;  /* 0x0003002c00480984 */ /* 0x0004e80008000c00 */
[----:B------:R2:W4:Y:S01]  /*80b0*/  @P0 LDS.128 R76, [R3+0x300] ;  /* 0x00030000034c0984 */ /* 0x0005220000000c00 */
        /* <DEDUP_REMOVED lines=11> */
.L_x_138:
[----:B------:R-:W-:Y:S05]  /*8170*/  BSYNC B1 ;  /* 0x0000000000017941 */ /* 0x000fea0003800000 */
.L_x_137:
[----:B--2---:R-:W-:Y:S05]  /*8180*/  VIADD R0, R39, 0x20 ;  /* 0x0000002027007836 */ /* 0x004fea0000000000 */
[----:B------:R-:W-:Y:S04]  /*8190*/  SHF.R.U32.HI R0, RZ, 0x15, R0 ;  /* 0x00000015ff007819 */ /* 0x000fe80000011600 */
[----:B------:R-:W-:Y:S11]  /*81a0*/  LOP3.LUT P0, RZ, R0, 0x3, R87, 0x48, !PT ;  /* 0x0000000300ff7812 */ /* 0x000ff60007804857 */
[----:B------:R-:W-:Y:S02]  /*81b0*/  @!UPT UIADD3 URZ, UPT, UPT, URZ, URZ, URZ ;  /* 0x000000fffffff290 */ /* 0x000fe4000fffe0ff */
[----:B------:R-:W-:Y:S05]  /*81c0*/  @!P0 BRA `(.L_x_142) ;  /* 0x0000000000408947 */ /* 0x000fea0003800000 */
[----:B------:R-:W2:Y:S01]  /*81d0*/  LDCU.64 UR8, c[0x4][0x70] ;  /* 0x01000e00ff0877ac */ /* 0x000ea20008000a00 */
[----:B------:R-:W-:Y:S01]  /*81e0*/  MOV R3, 0x0 ;  /* 0x0000000000037802 */ /* 0x000fe20000000f00 */
[----:B------:R-:W-:Y:S02]  /*81f0*/  HFMA2 R12, -RZ, RZ, 0, 5.9604644775390625e-08 ;  /* 0x00000001ff0c7431 */ /* 0x000fe400000001ff */
[----:B------:R-:W-:Y:S02]  /*8200*/  IMAD.MOV.U32 R8, RZ, RZ, 0x192 ;  /* 0x00000192ff087424 */ /* 0x000fe400078e00ff */
[----:B------:R-:W-:Y:S01]  /*8210*/  IMAD.MOV.U32 R13, RZ, RZ, RZ ;  /* 0x000000ffff0d7224 */ /* 0x000fe200078e00ff */
[----:B------:R-:W5:Y:S01]  /*8220*/  LDCU.64 UR6, c[0x4][0x78] ;  /* 0x01000f00ff0677ac */ /* 0x000f620008000a00 */
[----:B------:R-:W1:Y:S01]  /*8230*/  LDC.64 R2, c[0x4][R3] ;  /* 0x0100000003027b82 */ /* 0x000e620000000a00 */
[----:B------:R-:W3:Y:S01]  /*8240*/  LDCU.64 UR4, c[0x4][0x10] ;  /* 0x01000200ff0477ac */ /* 0x000ee20008000a00 */
[----:B--2---:R-:W-:Y:S01]  /*8250*/  MOV R5, UR9 ;  /* 0x0000000900057c02 */ /* 0x004fe20008000f00 */
[----:B------:R-:W-:Y:S01]  /*8260*/  IMAD.U32 R4, RZ, RZ, UR8 ;  /* 0x00000008ff047e24 */ /* 0x000fe2000f8e00ff */
[----:B-----5:R-:W-:Y:S01]  /*8270*/  MOV R7, UR7 ;  /* 0x0000000700077c02 */ /* 0x020fe20008000f00 */
[----:B------:R-:W-:Y:S01]  /*8280*/  IMAD.U32 R6, RZ, RZ, UR6 ;  /* 0x00000006ff067e24 */ /* 0x000fe2000f8e00ff */
[----:B---3--:R-:W-:Y:S01]  /*8290*/  MOV R11, UR5 ;  /* 0x00000005000b7c02 */ /* 0x008fe20008000f00 */
[----:B------:R-:W-:Y:S02]  /*82a0*/  IMAD.U32 R10, RZ, RZ, UR4 ;  /* 0x00000004ff0a7e24 */ /* 0x000fe4000f8e00ff */
[----:B------:R-:W-:Y:S07]  /*82b0*/  LEPC R20, `(.L_x_142) ;  /* 0x000000001014794e */ /* 0x000fee0000000000 */
[----:B-1--4-:R-:W-:Y:S05]  /*82c0*/  CALL.ABS.NOINC R2 ;  /* 0x0000000002007343 */ /* 0x012fea0003c00000 */
.L_x_142:
[----:B------:R-:W-:Y:S01]  /*82d0*/  ISETP.NE.AND P0, PT, R97, RZ, PT ;  /* 0x000000ff6100720c */ /* 0x000fe20003f05270 */
[----:B------:R-:W-:Y:S05]  /*82e0*/  WARPSYNC.ALL ;  /* 0x0000000000007948 */ /* 0x000fea0003800000 */
[----:B------:R-:W-:Y:S01]  /*82f0*/  R2UR UR4, R39 ;  /* 0x00000000270472ca */ /* 0x000fe200000e0000 */
[----:B------:R-:W-:Y:S01]  /*8300*/  BSSY.RECONVERGENT B0, `(.L_x_143) ;  /* 0x00000a0000007945 */ /* 0x000fe20003800200 */
[-C--:B---3--:R-:W-:Y:S02]  /*8310*/  F2FP.F16.E4M3.UNPACK_B R42, R72.reuse ;  /* 0x00000048ff2a723e */ /* 0x088fe400020006ff */
[----:B------:R-:W-:Y:S02]  /*8320*/  F2FP.F16.E4M3.UNPACK_B R72, R72.H1 ;  /* 0x00000048ff48723e */ /* 0x000fe400030006ff */
[-C--:B------:R-:W-:Y:S01]  /*8330*/  F2FP.F16.E4M3.UNPACK_B R46, R73.reuse ;  /* 0x00000049ff2e723e */ /* 0x080fe200020006ff */
[--C-:B------:R-:W-:Y:S01]  /*8340*/  HADD2.F32 R40, -RZ, R42.reuse.H0_H0 ;  /* 0x2000002aff287230 */ /* 0x100fe20000004100 */
[----:B------:R-:W-:Y:S01]  /*8350*/  F2FP.F16.E4M3.UNPACK_B R73, R73.H1 ;  /* 0x00000049ff49723e */ /* 0x000fe200030006ff */
[----:B------:R-:W-:Y:S01]  /*8360*/  HADD2.F32 R42, -RZ, R42.H1_H1 ;  /* 0x3000002aff2a7230 */ /* 0x000fe20000004100 */
[-C--:B------:R-:W-:Y:S01]  /*8370*/  F2FP.F16.E4M3.UNPACK_B R50, R74.reuse ;  /* 0x0000004aff32723e */ /* 0x080fe200020006ff */
[----:B------:R-:W-:Y:S01]  /*8380*/  HADD2.F32 R43, -RZ, R72.H0_H0 ;  /* 0x20000048ff2b7230 */ /* 0x000fe20000004100 */
[----:B------:R-:W-:Y:S01]  /*8390*/  F2FP.F16.E4M3.UNPACK_B R74, R74.H1 ;  /* 0x0000004aff4a723e */ /* 0x000fe200030006ff */
[----:B------:R-:W2:Y:S01]  /*83a0*/  LDTM.x32 R4, tmem[UR4+0x20] ;  /* 0x00002004000479ee */ /* 0x000ea200082c0000 */
[----:B------:R-:W-:Y:S01]  /*83b0*/  NOP ;  /* 0x0000000000007918 */ /* 0x000fe20000000000 */
[----:B------:R-:W-:Y:S01]  /*83c0*/  IADD3 R90, PT, PT, R90, 0x210, RZ ;  /* 0x000002105a5a7810 */ /* 0x000fe20007ffe0ff */
[--C-:B------:R-:W-:Y:S01]  /*83d0*/  HADD2.F32 R45, -RZ, R46.reuse.H0_H0 ;  /* 0x2000002eff2d7230 */ /* 0x100fe20000004100 */
[----:B------:R-:W-:Y:S01]  /*83e0*/  F2FP.F16.E4M3.UNPACK_B R54, R75 ;  /* 0x0000004bff36723e */ /* 0x000fe200020006ff */
[----:B------:R-:W-:Y:S01]  /*83f0*/  HADD2.F32 R46, -RZ, R46.H1_H1 ;  /* 0x3000002eff2e7230 */ /* 0x000fe20000004100 */
[----:B------:R-:W-:Y:S01]  /*8400*/  LOP3.LUT R90, R90, 0xfefffff8, RZ, 0xc0, !PT ;  /* 0xfefffff85a5a7812 */ /* 0x000fe200078ec0ff */
[--C-:B------:R-:W-:Y:S01]  /*8410*/  HADD2.F32 R49, -RZ, R50.reuse.H0_H0 ;  /* 0x20000032ff317230 */ /* 0x100fe20000004100 */
[----:B----4-:R-:W-:Y:S01]  /*8420*/  F2FP.F16.E4M3.UNPACK_B R58, R76 ;  /* 0x0000004cff3a723e */ /* 0x010fe200020006ff */
[----:B------:R-:W-:Y:S01]  /*8430*/  HADD2.F32 R50, -RZ, R50.H1_H1 ;  /* 0x30000032ff327230 */ /* 0x000fe20000004100 */
[----:B--2---:R2:W-:Y:S01]  /*8440*/  SYNCS.ARRIVE.TRANS64.RED.A1T0 RZ, [R90+URZ], RZ ;  /* 0x000000ff5aff79a7 */ /* 0x0045e200081004ff */
[--C-:B------:R-:W-:Y:S01]  /*8450*/  HADD2.F32 R53, -RZ, R54.reuse.H0_H0 ;  /* 0x20000036ff357230 */ /* 0x100fe20000004100 */
[----:B------:R-:W-:Y:S01]  /*8460*/  F2FP.F16.E4M3.UNPACK_B R62, R77 ;  /* 0x0000004dff3e723e */ /* 0x000fe200020006ff */
[----:B------:R-:W-:Y:S01]  /*8470*/  HADD2.F32 R54, -RZ, R54.H1_H1 ;  /* 0x30000036ff367230 */ /* 0x000fe20000004100 */
[----:B------:R-:W-:Y:S01]  /*8480*/  F2FP.F16.E4M3.UNPACK_B R66, R78 ;  /* 0x0000004eff42723e */ /* 0x000fe200020006ff */
[--C-:B------:R-:W-:Y:S01]  /*8490*/  HADD2.F32 R57, -RZ, R58.reuse.H0_H0 ;  /* 0x2000003aff397230 */ /* 0x100fe20000004100 */
[----:B------:R-:W-:Y:S01]  /*84a0*/  F2FP.F16.E4M3.UNPACK_B R70, R79 ;  /* 0x0000004fff46723e */ /* 0x000fe200020006ff */
[----:B------:R-:W-:Y:S01]  /*84b0*/  HADD2.F32 R58, -RZ, R58.H1_H1 ;  /* 0x3000003aff3a7230 */ /* 0x000fe20000004100 */
[----:B------:R-:W-:Y:S01]  /*84c0*/  F2FP.F16.E4M3.UNPACK_B R75, R75.H1 ;  /* 0x0000004bff4b723e */ /* 0x000fe200030006ff */
[--C-:B------:R-:W-:Y:S01]  /*84d0*/  HADD2.F32 R61, -RZ, R62.reuse.H0_H0 ;  /* 0x2000003eff3d7230 */ /* 0x100fe20000004100 */
[----:B------:R-:W-:Y:S01]  /*84e0*/  F2FP.F16.E4M3.UNPACK_B R76, R76.H1 ;  /* 0x0000004cff4c723e */ /* 0x000fe200030006ff */
[----:B------:R-:W-:Y:S01]  /*84f0*/  HADD2.F32 R63, -RZ, R62.H1_H1 ;  /* 0x3000003eff3f7230 */ /* 0x000fe20000004100 */
[----:B------:R-:W-:Y:S01]  /*8500*/  F2FP.F16.E4M3.UNPACK_B R77, R77.H1 ;  /* 0x0000004dff4d723e */ /* 0x000fe200030006ff */
[--C-:B------:R-:W-:Y:S02]  /*8510*/  HADD2.F32 R65, -RZ, R66.reuse.H0_H0 ;  /* 0x20000042ff417230 */ /* 0x100fe40000004100 */
[C---:B------:R-:W-:Y:S01]  /*8520*/  FMUL R4, R38.reuse, R4 ;  /* 0x0000000426047220 */ /* 0x040fe20000400000 */
        /* <DEDUP_REMOVED lines=16> */
[--C-:B------:R-:W-:Y:S02]  /*8630*/  HADD2.F32 R69, -RZ, R70.reuse.H0_H0 ;  /* 0x20000046ff457230 */ /* 0x100fe40000004100 */
[C---:B------:R-:W-:Y:S01]  /*8640*/  FMUL R28, R38.reuse, R32 ;  /* 0x00000020261c7220 */ /* 0x040fe20000400000 */
[----:B------:R-:W-:Y:S02]  /*8650*/  HADD2.F32 R70, -RZ, R70.H1_H1 ;  /* 0x30000046ff467230 */ /* 0x000fe40000004100 */
[C---:B------:R-:W-:Y:S01]  /*8660*/  FMUL R29, R38.reuse, R33 ;  /* 0x00000021261d7220 */ /* 0x040fe20000400000 */
[----:B------:R-:W-:Y:S02]  /*8670*/  HADD2.F32 R44, -RZ, R72.H1_H1 ;  /* 0x30000048ff2c7230 */ /* 0x000fe40000004100 */
[C---:B------:R-:W-:Y:S01]  /*8680*/  FMUL R6, R38.reuse, R6 ;  /* 0x0000000626067220 */ /* 0x040fe20000400000 */
[C---:B------:R-:W-:Y:S01]  /*8690*/  FMUL R7, R38.reuse, R7 ;  /* 0x0000000726077220 */ /* 0x040fe20000400000 */
[--C-:B------:R-:W-:Y:S02]  /*86a0*/  HADD2.F32 R47, -RZ, R73.reuse.H0_H0 ;  /* 0x20000049ff2f7230 */ /* 0x100fe40000004100 */
[C---:B------:R-:W-:Y:S01]  /*86b0*/  FMUL R10, R38.reuse, R10 ;  /* 0x0000000a260a7220 */ /* 0x040fe20000400000 */
[C---:B------:R-:W-:Y:S01]  /*86c0*/  FFMA R6, R41.reuse, R43, R6 ;  /* 0x0000002b29067223 */ /* 0x040fe20000000006 */
[----:B------:R-:W-:Y:S02]  /*86d0*/  HADD2.F32 R48, -RZ, R73.H1_H1 ;  /* 0x30000049ff307230 */ /* 0x000fe40000004100 */
[C---:B------:R-:W-:Y:S01]  /*86e0*/  FFMA R7, R41.reuse, R44, R7 ;  /* 0x0000002c29077223 */ /* 0x040fe20000000007 */
[C---:B------:R-:W-:Y:S01]  /*86f0*/  FFMA R8, R41.reuse, R45, R8 ;  /* 0x0000002d29087223 */ /* 0x040fe20000000008 */
[C---:B------:R-:W-:Y:S01]  /*8700*/  FFMA R9, R41.reuse, R46, R9 ;  /* 0x0000002e29097223 */ /* 0x040fe20000000009 */
[----:B------:R-:W-:Y:S01]  /*8710*/  FFMA R10, R41, R47, R10 ;  /* 0x0000002f290a7223 */ /* 0x000fe2000000000a */
[C---:B------:R-:W-:Y:S01]  /*8720*/  FMUL R11, R38.reuse, R11 ;  /* 0x0000000b260b7220 */ /* 0x040fe20000400000 */
[----:B------:R-:W-:Y:S01]  /*8730*/  F2FP.F16.E4M3.UNPACK_B R78, R78.H1 ;  /* 0x0000004eff4e723e */ /* 0x000fe200030006ff */
[--C-:B------:R-:W-:Y:S01]  /*8740*/  HADD2.F32 R51, -RZ, R74.reuse.H0_H0 ;  /* 0x2000004aff337230 */ /* 0x100fe20000004100 */
[----:B-1----:R-:W-:Y:S01]  /*8750*/  F2FP.SATFINITE.E4M3.F32.PACK_AB_MERGE_C R100, R7, R6, RZ ;  /* 0x000000060764723e */ /* 0x002fe200048070ff */
[C---:B------:R-:W-:Y:S01]  /*8760*/  FFMA R11, R41.reuse, R48, R11 ;  /* 0x00000030290b7223 */ /* 0x040fe2000000000b */
[C---:B------:R-:W-:Y:S01]  /*8770*/  FFMA R12, R41.reuse, R49, R12 ;  /* 0x00000031290c7223 */ /* 0x040fe2000000000c */
[----:B------:R-:W-:Y:S01]  /*8780*/  FFMA R13, R41, R50, R13 ;  /* 0x00000032290d7223 */ /* 0x000fe2000000000d */
[----:B------:R-:W-:Y:S01]  /*8790*/  F2FP.SATFINITE.E4M3.F32.PACK_AB_MERGE_C R100, R5, R4, R100 ;  /* 0x000000040564723e */ /* 0x000fe20004807064 */
[----:B------:R-:W-:Y:S01]  /*87a0*/  HADD2.F32 R52, -RZ, R74.H1_H1 ;  /* 0x3000004aff347230 */ /* 0x000fe20000004100 */
[----:B------:R-:W-:Y:S01]  /*87b0*/  F2FP.SATFINITE.E4M3.F32.PACK_AB_MERGE_C R101, R11, R10, RZ ;  /* 0x0000000a0b65723e */ /* 0x000fe200048070ff */
[C---:B------:R-:W-:Y:S01]  /*87c0*/  FMUL R14, R38.reuse, R14 ;  /* 0x0000000e260e7220 */ /* 0x040fe20000400000 */
[C---:B------:R-:W-:Y:S01]  /*87d0*/  FMUL R15, R38.reuse, R15 ;  /* 0x0000000f260f7220 */ /* 0x040fe20000400000 */
[--C-:B------:R-:W-:Y:S01]  /*87e0*/  HADD2.F32 R55, -RZ, R75.reuse.H0_H0 ;  /* 0x2000004bff377230 */ /* 0x100fe20000004100 */
[----:B------:R-:W-:Y:S01]  /*87f0*/  F2FP.SATFINITE.E4M3.F32.PACK_AB_MERGE_C R101, R9, R8, R101 ;  /* 0x000000080965723e */ /* 0x000fe20004807065 */
[C---:B------:R-:W-:Y:S01]  /*8800*/  FFMA R14, R41.reuse, R51, R14 ;  /* 0x00000033290e7223 */ /* 0x040fe2000000000e */
[C---:B------:R-:W-:Y:S01]  /*8810*/  FFMA R15, R41.reuse, R52, R15 ;  /* 0x00000034290f7223 */ /* 0x040fe2000000000f */
[C---:B------:R-:W-:Y:S01]  /*8820*/  FFMA R16, R41.reuse, R53, R16 ;  /* 0x0000003529107223 */ /* 0x040fe20000000010 */
[C---:B------:R-:W-:Y:S01]  /*8830*/  FFMA R17, R41.reuse, R54, R17 ;  /* 0x0000003629117223 */ /* 0x040fe20000000011 */
        /* <DEDUP_REMOVED lines=15> */
[C---:B------:R-:W-:Y:S01]  /*8930*/  FFMA R23, R41.reuse, R60, R23 ;  /* 0x0000003c29177223 */ /* 0x040fe20000000017 */
[C---:B------:R-:W-:Y:S01]  /*8940*/  FMUL R27, R38.reuse, R27 ;  /* 0x0000001b261b7220 */ /* 0x040fe20000400000 */
[C---:B------:R-:W-:Y:S01]  /*8950*/  FFMA R0, R41.reuse, R61, R0 ;  /* 0x0000003d29007223 */ /* 0x040fe20000000000 */
[----:B------:R-:W-:Y:S01]  /*8960*/  F2FP.F16.E4M3.UNPACK_B R79, R79.H1 ;  /* 0x0000004fff4f723e */ /* 0x000fe200030006ff */
        /* <DEDUP_REMOVED lines=16> */
[----:B------:R-:W-:Y:S01]  /*8a70*/  FFMA R28, R41, R69, R28 ;  /* 0x00000045291c7223 */ /* 0x000fe2000000001c */
[----:B------:R-:W-:Y:S01]  /*8a80*/  F2FP.SATFINITE.E4M3.F32.PACK_AB_MERGE_C R103, R19, R18, RZ ;  /* 0x000000121367723e */ /* 0x000fe200048070ff */
        /* <DEDUP_REMOVED lines=14> */
[----:B--2---:R-:W-:Y:S03]  /*8b70*/  IADD3 R90, PT, PT, R36, 0x1, RZ ;  /* 0x00000001245a7810 */ /* 0x004fe60007ffe0ff */
        /* <DEDUP_REMOVED lines=10> */
[----:B------:R-:W-:Y:S02]  /*8c20*/  UIADD3 UR13, UPT, UPT, UR49, 0x20, URZ ;  /* 0x00000020310d7890 */ /* 0x000fe4000fffe0ff */
[----:B------:R-:W-:Y:S01]  /*8c30*/  UIADD3 UR12, UPT, UPT, UR44, 0x3300, URZ ;  /* 0x000033002c0c7890 */ /* 0x000fe2000fffe0ff */
[----:B------:R-:W-:Y:S01]  /*8c40*/  UMOV UR14, UR50 ;  /* 0x00000032000e7c82 */ /* 0x000fe20008000000 */
[----:B------:R-:W-:Y:S01]  /*8c50*/  UMOV UR15, UR36 ;  /* 0x00000024000f7c82 */ /* 0x000fe20008000000 */
[----:B------:R-:W-:Y:S02]  /*8c60*/  UIADD3 UR9, UPT, UPT, UR49, 0x60, URZ ;  /* 0x0000006031097890 */ /* 0x000fe4000fffe0ff */
[----:B------:R-:W-:Y:S01]  /*8c70*/  UIADD3 UR8, UPT, UPT, UR44, 0x3b00, URZ ;  /* 0x00003b002c087890 */ /* 0x000fe2000fffe0ff */
[----:B------:R-:W-:Y:S01]  /*8c80*/  UMOV UR10, UR50 ;  /* 0x00000032000a7c82 */ /* 0x000fe20008000000 */
[----:B------:R-:W-:Y:S01]  /*8c90*/  UMOV UR11, UR36 ;  /* 0x00000024000b7c82 */ /* 0x000fe20008000000 */
[----:B--2---:R-:W-:Y:S04]  /*8ca0*/  UIADD3 UR4, UP0, UPT, UR6, 0x680, URZ ;  /* 0x0000068006047890 */ /* 0x004fe8000ff1e0ff */
[----:B------:R-:W-:Y:S09]  /*8cb0*/  UIADD3.X UR5, UPT, UPT, URZ, UR7, URZ, UP0, !UPT ;  /* 0x00000007ff057290 */ /* 0x000ff200087fe4ff */
[----:B------:R2:W-:Y:S01]  /*8cc0*/  UTMASTG.3D [UR12], [UR4] ;  /* 0x0000000c040073b5 */ /* 0x0005e20008010000 */
[----:B------:R2:W-:Y:S01]  /*8cd0*/  UTMASTG.3D [UR8], [UR4] ;  /* 0x00000008040073b5 */ /* 0x0005e20008010000 */
[----:B------:R0:W-:Y:S01]  /*8ce0*/  UTMACMDFLUSH ;  /* 0x00000000000079b7 */ /* 0x0001e20000000000 */
[----:B--2---:R-:W-:Y:S04]  /*8cf0*/  DEPBAR.LE SB0, 0x1 ;  /* 0x000080400000791a */ /* 0x004fe80000000000 */
.L_x_144:
[----:B------:R-:W-:Y:S05]  /*8d00*/  BSYNC.RECONVERGENT B0 ;  /* 0x0000000000007941 */ /* 0x000fea0003800200 */
.L_x_143:
[----:B------:R-:W-:Y:S01]  /*8d10*/  R2UR UR4, R88 ;  /* 0x00000000580472ca */ /* 0x000fe200000e0000 */
[----:B------:R-:W-:Y:S01]  /*8d20*/  BAR.SYNC.DEFER_BLOCKING 0x1, 0x80 ;  /* 0x0042000000007b1d */ /* 0x000fe20000010000 */
[----:B------:R-:W-:Y:S01]  /*8d30*/  ISETP.NE.AND P0, PT, R91, 0x2, PT ;  /* 0x000000025b00780c */ /* 0x000fe20003f05270 */
[----:B------:R-:W-:Y:S01]  /*8d40*/  UISETP.NE.AND UP0, UPT, UR45, URZ, UPT ;  /* 0x000000ff2d00728c */ /* 0x000fe2000bf05270 */
[----:B------:R-:W-:Y:S01]  /*8d50*/  ISETP.NE.AND P1, PT, R90, 0x4, PT ;  /* 0x000000045a00780c */ /* 0x000fe20003f25270 */
[----:B------:R-:W-:Y:S01]  /*8d60*/  UIADD3 UR30, UPT, UPT, UR38, UR63, URZ ;  /* 0x0000003f261e7290 */ /* 0x000fe2000fffe0ff */
[----:B------:R-:W-:Y:S02]  /*8d70*/  SEL R3, RZ, 0x1, P0 ;  /* 0x00000001ff037807 */ /* 0x000fe40000000000 */
[----:B------:R-:W-:Y:S02]  /*8d80*/  SEL R0, RZ, 0x1, P1 ;  /* 0x00000001ff007807 */ /* 0x000fe40000800000 */
[----:B------:R-:W-:Y:S02]  /*8d90*/  LOP3.LUT R94, R94, R3, RZ, 0x3c, !PT ;  /* 0x000000035e5e7212 */ /* 0x000fe400078e3cff */
[----:B------:R-:W-:Y:S01]  /*8da0*/  LOP3.LUT R95, R95, R0, RZ, 0x3c, !PT ;  /* 0x000000005f5f7212 */ /* 0x000fe200078e3cff */
[----:B------:R-:W-:Y:S01]  /*8db0*/  UIADD3 UR31, UPT, UPT, UR37, UR4, URZ ;  /* 0x00000004251f7290 */ /* 0x000fe2000fffe0ff */
[----:B------:R-:W-:Y:S02]  /*8dc0*/  SEL R91, R91, RZ, P0 ;  /* 0x000000ff5b5b7207 */ /* 0x000fe40000000000 */
[----:B------:R-:W-:Y:S01]  /*8dd0*/  SEL R36, R90, RZ, P1 ;  /* 0x000000ff5a247207 */ /* 0x000fe20000800000 */
[----:B------:R-:W-:Y:S01]  /*8de0*/  UMOV UR36, UR59 ;  /* 0x0000003b00247c82 */ /* 0x000fe20008000000 */
[----:B------:R-:W-:Y:S07]  /*8df0*/  BRA.U UP0, `(.L_x_145) ;  /* 0xffffffd500787547 */ /* 0x000fee000b83ffff */
[----:B------:R-:W-:Y:S05]  /*8e00*/  EXIT ;  /* 0x000000000000794d */ /* 0x000fea0003800000 */
.L_x_25:
[----:B--2---:R2:W3:Y:S02]  /*8e10*/  SYNCS.PHASECHK.TRANS64.TRYWAIT P0, [R3+URZ+0x240], R2 ;  /* 0x00024002030075a7 */ /* 0x0044e400080011ff */
[----:B---3--:R-:W-:Y:S05]  /*8e20*/  @!P0 NANOSLEEP.SYNCS 0x989680 ;  /* 0x009896800000895d */ /* 0x008fea0003900000 */
[----:B------:R-:W3:Y:S02]  /*8e30*/  @!P0 SYNCS.PHASECHK.TRANS64 P0, [R3+URZ+0x240], R2 ;  /* 0x00024002030085a7 */ /* 0x000ee400080010ff */
[----:B---3--:R-:W-:Y:S05]  /*8e40*/  @!P0 BRA `(.L_x_25) ;  /* 0xfffffffc00f08947 */ /* 0x008fea000383ffff */
[----:B------:R-:W-:Y:S05]  /*8e50*/  BRA `(.L_x_146) ;  /* 0xffffff8c00907947 */ /* 0x000fea000383ffff */
.L_x_28:
[----:B-1----:R-:W-:-:S07]  /*8e60*/  MOV R0, UR33 ;  /* 0x0000002100007c02 */ /* 0x002fce0008000f00 */
.L_x_147:
[----:B-1----:R1:W2:Y:S02]  /*8e70*/  SYNCS.PHASECHK.TRANS64.TRYWAIT P0, [R0+URZ+0xd0], R3 ;  /* 0x0000d003000075a7 */ /* 0x0022a400080011ff */
[----:B--2---:R-:W-:Y:S05]  /*8e80*/  @!P0 NANOSLEEP.SYNCS 0x989680 ;  /* 0x009896800000895d */ /* 0x004fea0003900000 */
[----:B------:R-:W2:Y:S02]  /*8e90*/  @!P0 SYNCS.PHASECHK.TRANS64 P0, [R0+URZ+0xd0], R3 ;  /* 0x0000d003000085a7 */ /* 0x000ea400080010ff */
[----:B--2---:R-:W-:Y:S05]  /*8ea0*/  @!P0 BRA `(.L_x_147) ;  /* 0xfffffffc00f08947 */ /* 0x004fea000383ffff */
[----:B------:R-:W-:Y:S05]  /*8eb0*/  BRA `(.L_x_27) ;  /* 0xffffff8c00e47947 */ /* 0x000fea000383ffff */
.L_x_35:
[----:B-1----:R-:W-:-:S07]  /*8ec0*/  MOV R0, UR17 ;  /* 0x0000001100007c02 */ /* 0x002fce0008000f00 */
.L_x_148:
[----:B-1----:R1:W2:Y:S02]  /*8ed0*/  SYNCS.PHASECHK.TRANS64.TRYWAIT P0, [R0+URZ+0xd0], R3 ;  /* 0x0000d003000075a7 */ /* 0x0022a400080011ff */
[----:B--2---:R-:W-:Y:S05]  /*8ee0*/  @!P0 NANOSLEEP.SYNCS 0x989680 ;  /* 0x009896800000895d */ /* 0x004fea0003900000 */
[----:B------:R-:W2:Y:S02]  /*8ef0*/  @!P0 SYNCS.PHASECHK.TRANS64 P0, [R0+URZ+0xd0], R3 ;  /* 0x0000d003000085a7 */ /* 0x000ea400080010ff */
[----:B--2---:R-:W-:Y:S05]  /*8f00*/  @!P0 BRA `(.L_x_148) ;  /* 0xfffffffc00f08947 */ /* 0x004fea000383ffff */
[----:B------:R-:W-:Y:S05]  /*8f10*/  BRA `(.L_x_34) ;  /* 0xffffff9000a47947 */ /* 0x000fea000383ffff */
.L_x_40:
[----:B-1----:R1:W2:Y:S02]  /*8f20*/  SYNCS.PHASECHK.TRANS64.TRYWAIT P0, [R3+URZ+0x1d0], R0 ;  /* 0x0001d000030075a7 */ /* 0x0022a400080011ff */
[----:B--2---:R-:W-:Y:S05]  /*8f30*/  @!P0 NANOSLEEP.SYNCS 0x989680 ;  /* 0x009896800000895d */ /* 0x004fea0003900000 */
[----:B------:R-:W2:Y:S02]  /*8f40*/  @!P0 SYNCS.PHASECHK.TRANS64 P0, [R3+URZ+0x1d0], R0 ;  /* 0x0001d000030085a7 */ /* 0x000ea400080010ff */
[----:B--2---:R-:W-:Y:S05]  /*8f50*/  @!P0 BRA `(.L_x_40) ;  /* 0xfffffffc00f08947 */ /* 0x004fea000383ffff */
[----:B------:R-:W-:Y:S05]  /*8f60*/  BRA `(.L_x_149) ;  /* 0xffffff94004c7947 */ /* 0x000fea000383ffff */
.L_x_44:
[----:B-1----:R-:W-:-:S07]  /*8f70*/  MOV R0, UR4 ;  /* 0x0000000400007c02 */ /* 0x002fce0008000f00 */
.L_x_150:
[----:B-1----:R1:W2:Y:S02]  /*8f80*/  SYNCS.PHASECHK.TRANS64.TRYWAIT P0, [R0+URZ], R3 ;  /* 0x00000003000075a7 */ /* 0x0022a400080011ff */
[----:B--2---:R-:W-:Y:S05]  /*8f90*/  @!P0 NANOSLEEP.SYNCS 0x989680 ;  /* 0x009896800000895d */ /* 0x004fea0003900000 */
[----:B------:R-:W2:Y:S02]  /*8fa0*/  @!P0 SYNCS.PHASECHK.TRANS64 P0, [R0+URZ], R3 ;  /* 0x00000003000085a7 */ /* 0x000ea400080010ff */
[----:B--2---:R-:W-:Y:S05]  /*8fb0*/  @!P0 BRA `(.L_x_150) ;  /* 0xfffffffc00f08947 */ /* 0x004fea000383ffff */
[----:B------:R-:W-:Y:S05]  /*8fc0*/  BRA `(.L_x_151) ;  /* 0xffffff9800f47947 */ /* 0x000fea000383ffff */
.L_x_45:
[----:B------:R-:W-:-:S07]  /*8fd0*/  MOV R0, UR5 ;  /* 0x0000000500007c02 */ /* 0x000fce0008000f00 */
.L_x_152:
[----:B-1----:R1:W2:Y:S02]  /*8fe0*/  SYNCS.PHASECHK.TRANS64.TRYWAIT P0, [R0+URZ], R3 ;  /* 0x00000003000075a7 */ /* 0x0022a400080011ff */
[----:B--2---:R-:W-:Y:S05]  /*8ff0*/  @!P0 NANOSLEEP.SYNCS 0x989680 ;  /* 0x009896800000895d */ /* 0x004fea0003900000 */
[----:B------:R-:W2:Y:S02]  /*9000*/  @!P0 SYNCS.PHASECHK.TRANS64 P0, [R0+URZ], R3 ;  /* 0x00000003000085a7 */ /* 0x000ea400080010ff */
[----:B--2---:R-:W-:Y:S05]  /*9010*/  @!P0 BRA `(.L_x_152) ;  /* 0xfffffffc00f08947 */ /* 0x004fea000383ffff */
[----:B------:R-:W-:Y:S05]  /*9020*/  BRA `(.L_x_153) ;  /* 0xffffff9c00007947 */ /* 0x000fea000383ffff */
.L_x_46:
[----:B------:R-:W-:-:S07]  /*9030*/  MOV R0, UR5 ;  /* 0x0000000500007c02 */ /* 0x000fce0008000f00 */
.L_x_154:
[----:B-1----:R1:W2:Y:S02]  /*9040*/  SYNCS.PHASECHK.TRANS64.TRYWAIT P0, [R0+URZ], R3 ;  /* 0x00000003000075a7 */ /* 0x0022a400080011ff */
[----:B--2---:R-:W-:Y:S05]  /*9050*/  @!P0 NANOSLEEP.SYNCS 0x989680 ;  /* 0x009896800000895d */ /* 0x004fea0003900000 */
[----:B------:R-:W2:Y:S02]  /*9060*/  @!P0 SYNCS.PHASECHK.TRANS64 P0, [R0+URZ], R3 ;  /* 0x00000003000085a7 */ /* 0x000ea400080010ff */
[----:B--2---:R-:W-:Y:S05]  /*9070*/  @!P0 BRA `(.L_x_154) ;  /* 0xfffffffc00f08947 */ /* 0x004fea000383ffff */
[----:B------:R-:W-:Y:S05]  /*9080*/  BRA `(.L_x_155) ;  /* 0xffffff9c000c7947 */ /* 0x000fea000383ffff */
.L_x_47:
[----:B------:R-:W-:-:S07]  /*9090*/  MOV R0, UR5 ;  /* 0x0000000500007c02 */ /* 0x000fce0008000f00 */
.L_x_156:
[----:B-1----:R1:W2:Y:S02]  /*90a0*/  SYNCS.PHASECHK.TRANS64.TRYWAIT P0, [R0+URZ], R3 ;  /* 0x00000003000075a7 */ /* 0x0022a400080011ff */
[----:B--2---:R-:W-:Y:S05]  /*90b0*/  @!P0 NANOSLEEP.SYNCS 0x989680 ;  /* 0x009896800000895d */ /* 0x004fea0003900000 */
[----:B------:R-:W2:Y:S02]  /*90c0*/  @!P0 SYNCS.PHASECHK.TRANS64 P0, [R0+URZ], R3 ;  /* 0x00000003000085a7 */ /* 0x000ea400080010ff */
[----:B--2---:R-:W-:Y:S05]  /*90d0*/  @!P0 BRA `(.L_x_156) ;  /* 0xfffffffc00f08947 */ /* 0x004fea000383ffff */
[----:B------:R-:W-:Y:S05]  /*90e0*/  BRA `(.L_x_157) ;  /* 0xffffff9c00187947 */ /* 0x000fea000383ffff */
.L_x_48:
[----:B------:R-:W-:-:S07]  /*90f0*/  MOV R0, UR5 ;  /* 0x0000000500007c02 */ /* 0x000fce0008000f00 */
.L_x_158:
[----:B-1----:R1:W2:Y:S02]  /*9100*/  SYNCS.PHASECHK.TRANS64.TRYWAIT P0, [R0+URZ], R3 ;  /* 0x00000003000075a7 */ /* 0x0022a400080011ff */
[----:B--2---:R-:W-:Y:S05]  /*9110*/  @!P0 NANOSLEEP.SYNCS 0x989680 ;  /* 0x009896800000895d */ /* 0x004fea0003900000 */
[----:B------:R-:W2:Y:S02]  /*9120*/  @!P0 SYNCS.PHASECHK.TRANS64 P0, [R0+URZ], R3 ;  /* 0x00000003000085a7 */ /* 0x000ea400080010ff */
[----:B--2---:R-:W-:Y:S05]  /*9130*/  @!P0 BRA `(.L_x_158) ;  /* 0xfffffffc00f08947 */ /* 0x004fea000383ffff */
[----:B------:R-:W-:Y:S05]  /*9140*/  BRA `(.L_x_159) ;  /* 0xffffff9c00247947 */ /* 0x000fea000383ffff */
.L_x_49:
[----:B------:R-:W-:-:S07]  /*9150*/  MOV R0, UR5 ;  /* 0x0000000500007c02 */ /* 0x000fce0008000f00 */
.L_x_160:
[----:B-1----:R1:W2:Y:S02]  /*9160*/  SYNCS.PHASECHK.TRANS64.TRYWAIT P0, [R0+URZ], R3 ;  /* 0x00000003000075a7 */ /* 0x0022a400080011ff */
[----:B--2---:R-:W-:Y:S05]  /*9170*/  @!P0 NANOSLEEP.SYNCS 0x989680 ;  /* 0x009896800000895d */ /* 0x004fea0003900000 */
[----:B------:R-:W2:Y:S02]  /*9180*/  @!P0 SYNCS.PHASECHK.TRANS64 P0, [R0+URZ], R3 ;  /* 0x00000003000085a7 */ /* 0x000ea400080010ff */
[----:B--2---:R-:W-:Y:S05]  /*9190*/  @!P0 BRA `(.L_x_160) ;  /* 0xfffffffc00f08947 */ /* 0x004fea000383ffff */
[----:B------:R-:W-:Y:S05]  /*91a0*/  BRA `(.L_x_161) ;  /* 0xffffff9c00307947 */ /* 0x000fea000383ffff */
.L_x_50:
[----:B------:R-:W-:-:S07]  /*91b0*/  MOV R0, UR5 ;  /* 0x0000000500007c02 */ /* 0x000fce0008000f00 */
.L_x_162:
[----:B-1----:R1:W2:Y:S02]  /*91c0*/  SYNCS.PHASECHK.TRANS64.TRYWAIT P0, [R0+URZ], R3 ;  /* 0x00000003000075a7 */ /* 0x0022a400080011ff */
[----:B--2---:R-:W-:Y:S05]  /*91d0*/  @!P0 NANOSLEEP.SYNCS 0x989680 ;  /* 0x009896800000895d */ /* 0x004fea0003900000 */
[----:B------:R-:W2:Y:S02]  /*91e0*/  @!P0 SYNCS.PHASECHK.TRANS64 P0, [R0+URZ], R3 ;  /* 0x00000003000085a7 */ /* 0x000ea400080010ff */
[----:B--2---:R-:W-:Y:S05]  /*91f0*/  @!P0 BRA `(.L_x_162) ;  /* 0xfffffffc00f08947 */ /* 0x004fea000383ffff */
[----:B------:R-:W-:Y:S05]  /*9200*/  BRA `(.L_x_163) ;  /* 0xffffff9c003c7947 */ /* 0x000fea000383ffff */
.L_x_51:
[----:B------:R-:W-:-:S07]  /*9210*/  MOV R0, UR5 ;  /* 0x0000000500007c02 */ /* 0x000fce0008000f00 */
.L_x_164:
[----:B-1----:R1:W2:Y:S02]  /*9220*/  SYNCS.PHASECHK.TRANS64.TRYWAIT P0, [R0+URZ], R3 ;  /* 0x00000003000075a7 */ /* 0x0022a400080011ff */
[----:B--2---:R-:W-:Y:S05]  /*9230*/  @!P0 NANOSLEEP.SYNCS 0x989680 ;  /* 0x009896800000895d */ /* 0x004fea0003900000 */
[----:B------:R-:W2:Y:S02]  /*9240*/  @!P0 SYNCS.PHASECHK.TRANS64 P0, [R0+URZ], R3 ;  /* 0x00000003000085a7 */ /* 0x000ea400080010ff */
[----:B--2---:R-:W-:Y:S05]  /*9250*/  @!P0 BRA `(.L_x_164) ;  /* 0xfffffffc00f08947 */ /* 0x004fea000383ffff */
[----:B------:R-:W-:Y:S05]  /*9260*/  BRA `(.L_x_165) ;  /* 0xffffff9c00487947 */ /* 0x000fea000383ffff */
.L_x_52:
[----:B------:R-:W-:-:S07]  /*9270*/  MOV R0, UR5 ;  /* 0x0000000500007c02 */ /* 0x000fce0008000f00 */
.L_x_166:
[----:B-1----:R1:W2:Y:S02]  /*9280*/  SYNCS.PHASECHK.TRANS64.TRYWAIT P0, [R0+URZ], R3 ;  /* 0x00000003000075a7 */ /* 0x0022a400080011ff */
[----:B--2---:R-:W-:Y:S05]  /*9290*/  @!P0 NANOSLEEP.SYNCS 0x989680 ;  /* 0x009896800000895d */ /* 0x004fea0003900000 */
[----:B------:R-:W2:Y:S02]  /*92a0*/  @!P0 SYNCS.PHASECHK.TRANS64 P0, [R0+URZ], R3 ;  /* 0x00000003000085a7 */ /* 0x000ea400080010ff */
[----:B--2---:R-:W-:Y:S05]  /*92b0*/  @!P0 BRA `(.L_x_166) ;  /* 0xfffffffc00f08947 */ /* 0x004fea000383ffff */
[----:B------:R-:W-:Y:S05]  /*92c0*/  BRA `(.L_x_167) ;  /* 0xffffff9c00547947 */ /* 0x000fea000383ffff */
.L_x_53:
[----:B------:R-:W-:-:S07]  /*92d0*/  MOV R0, UR5 ;  /* 0x0000000500007c02 */ /* 0x000fce0008000f00 */
.L_x_168:
[----:B-1----:R1:W2:Y:S02]  /*92e0*/  SYNCS.PHASECHK.TRANS64.TRYWAIT P0, [R0+URZ], R3 ;  /* 0x00000003000075a7 */ /* 0x0022a400080011ff */
[----:B--2---:R-:W-:Y:S05]  /*92f0*/  @!P0 NANOSLEEP.SYNCS 0x989680 ;  /* 0x009896800000895d */ /* 0x004fea0003900000 */
[----:B------:R-:W2:Y:S02]  /*9300*/  @!P0 SYNCS.PHASECHK.TRANS64 P0, [R0+URZ], R3 ;  /* 0x00000003000085a7 */ /* 0x000ea400080010ff */
[----:B--2---:R-:W-:Y:S05]  /*9310*/  @!P0 BRA `(.L_x_168) ;  /* 0xfffffffc00f08947 */ /* 0x004fea000383ffff */
[----:B------:R-:W-:Y:S05]  /*9320*/  BRA `(.L_x_169) ;  /* 0xffffff9c00607947 */ /* 0x000fea000383ffff */
.L_x_54:
[----:B------:R-:W-:-:S07]  /*9330*/  MOV R0, UR5 ;  /* 0x0000000500007c02 */ /* 0x000fce0008000f00 */
.L_x_170:
[----:B-1----:R1:W2:Y:S02]  /*9340*/  SYNCS.PHASECHK.TRANS64.TRYWAIT P0, [R0+URZ], R3 ;  /* 0x00000003000075a7 */ /* 0x0022a400080011ff */
[----:B--2---:R-:W-:Y:S05]  /*9350*/  @!P0 NANOSLEEP.SYNCS 0x989680 ;  /* 0x009896800000895d */ /* 0x004fea0003900000 */
[----:B------:R-:W2:Y:S02]  /*9360*/  @!P0 SYNCS.PHASECHK.TRANS64 P0, [R0+URZ], R3 ;  /* 0x00000003000085a7 */ /* 0x000ea400080010ff */
[----:B--2---:R-:W-:Y:S05]  /*9370*/  @!P0 BRA `(.L_x_170) ;  /* 0xfffffffc00f08947 */ /* 0x004fea000383ffff */
[----:B------:R-:W-:Y:S05]  /*9380*/  BRA `(.L_x_171) ;  /* 0xffffff9c006c7947 */ /* 0x000fea000383ffff */
.L_x_55:
[----:B------:R-:W-:-:S07]  /*9390*/  MOV R0, UR5 ;  /* 0x0000000500007c02 */ /* 0x000fce0008000f00 */
.L_x_172:
[----:B-1----:R1:W2:Y:S02]  /*93a0*/  SYNCS.PHASECHK.TRANS64.TRYWAIT P0, [R0+URZ], R3 ;  /* 0x00000003000075a7 */ /* 0x0022a400080011ff */
[----:B--2---:R-:W-:Y:S05]  /*93b0*/  @!P0 NANOSLEEP.SYNCS 0x989680 ;  /* 0x009896800000895d */ /* 0x004fea0003900000 */
[----:B------:R-:W2:Y:S02]  /*93c0*/  @!P0 SYNCS.PHASECHK.TRANS64 P0, [R0+URZ], R3 ;  /* 0x00000003000085a7 */ /* 0x000ea400080010ff */
[----:B--2---:R-:W-:Y:S05]  /*93d0*/  @!P0 BRA `(.L_x_172) ;  /* 0xfffffffc00f08947 */ /* 0x004fea000383ffff */
[----:B------:R-:W-:Y:S05]  /*93e0*/  BRA `(.L_x_173) ;  /* 0xffffff9c00787947 */ /* 0x000fea000383ffff */
.L_x_56:
[----:B------:R-:W-:-:S07]  /*93f0*/  MOV R0, UR5 ;  /* 0x0000000500007c02 */ /* 0x000fce0008000f00 */
.L_x_174:
[----:B-1----:R1:W2:Y:S02]  /*9400*/  SYNCS.PHASECHK.TRANS64.TRYWAIT P0, [R0+URZ], R3 ;  /* 0x00000003000075a7 */ /* 0x0022a400080011ff */
[----:B--2---:R-:W-:Y:S05]  /*9410*/  @!P0 NANOSLEEP.SYNCS 0x989680 ;  /* 0x009896800000895d */ /* 0x004fea0003900000 */
[----:B------:R-:W2:Y:S02]  /*9420*/  @!P0 SYNCS.PHASECHK.TRANS64 P0, [R0+URZ], R3 ;  /* 0x00000003000085a7 */ /* 0x000ea400080010ff */
[----:B--2---:R-:W-:Y:S05]  /*9430*/  @!P0 BRA `(.L_x_174) ;  /* 0xfffffffc00f08947 */ /* 0x004fea000383ffff */
[----:B------:R-:W-:Y:S05]  /*9440*/  BRA `(.L_x_175) ;  /* 0xffffff9c00847947 */ /* 0x000fea000383ffff */
.L_x_57:
[----:B------:R-:W-:-:S07]  /*9450*/  MOV R0, UR5 ;  /* 0x0000000500007c02 */ /* 0x000fce0008000f00 */
.L_x_176:
[----:B-1----:R1:W2:Y:S02]  /*9460*/  SYNCS.PHASECHK.TRANS64.TRYWAIT P0, [R0+URZ], R3 ;  /* 0x00000003000075a7 */ /* 0x0022a400080011ff */
[----:B--2---:R-:W-:Y:S05]  /*9470*/  @!P0 NANOSLEEP.SYNCS 0x989680 ;  /* 0x009896800000895d */ /* 0x004fea0003900000 */
[----:B------:R-:W2:Y:S02]  /*9480*/  @!P0 SYNCS.PHASECHK.TRANS64 P0, [R0+URZ], R3 ;  /* 0x00000003000085a7 */ /* 0x000ea400080010ff */
[----:B--2---:R-:W-:Y:S05]  /*9490*/  @!P0 BRA `(.L_x_176) ;  /* 0xfffffffc00f08947 */ /* 0x004fea000383ffff */
[----:B------:R-:W-:Y:S05]  /*94a0*/  BRA `(.L_x_177) ;  /* 0xffffff9c00907947 */ /* 0x000fea000383ffff */
.L_x_58:
[----:B------:R-:W-:-:S07]  /*94b0*/  MOV R0, UR5 ;  /* 0x0000000500007c02 */ /* 0x000fce0008000f00 */
.L_x_178:
[----:B-1----:R1:W2:Y:S02]  /*94c0*/  SYNCS.PHASECHK.TRANS64.TRYWAIT P0, [R0+URZ], R3 ;  /* 0x00000003000075a7 */ /* 0x0022a400080011ff */
[----:B--2---:R-:W-:Y:S05]  /*94d0*/  @!P0 NANOSLEEP.SYNCS 0x989680 ;  /* 0x009896800000895d */ /* 0x004fea0003900000 */
[----:B------:R-:W2:Y:S02]  /*94e0*/  @!P0 SYNCS.PHASECHK.TRANS64 P0, [R0+URZ], R3 ;  /* 0x00000003000085a7 */ /* 0x000ea400080010ff */
[----:B--2---:R-:W-:Y:S05]  /*94f0*/  @!P0 BRA `(.L_x_178) ;  /* 0xfffffffc00f08947 */ /* 0x004fea000383ffff */
[----:B------:R-:W-:Y:S05]  /*9500*/  BRA `(.L_x_179) ;  /* 0xffffff9c009c7947 */ /* 0x000fea000383ffff */
.L_x_59:
[----:B------:R-:W-:-:S07]  /*9510*/  MOV R0, UR5 ;  /* 0x0000000500007c02 */ /* 0x000fce0008000f00 */
.L_x_180:
[----:B-1----:R1:W2:Y:S02]  /*9520*/  SYNCS.PHASECHK.TRANS64.TRYWAIT P0, [R0+URZ], R3 ;  /* 0x00000003000075a7 */ /* 0x0022a400080011ff */
[----:B--2---:R-:W-:Y:S05]  /*9530*/  @!P0 NANOSLEEP.SYNCS 0x989680 ;  /* 0x009896800000895d */ /* 0x004fea0003900000 */
[----:B------:R-:W2:Y:S02]  /*9540*/  @!P0 SYNCS.PHASECHK.TRANS64 P0, [R0+URZ], R3 ;  /* 0x00000003000085a7 */ /* 0x000ea400080010ff */
[----:B--2---:R-:W-:Y:S05]  /*9550*/  @!P0 BRA `(.L_x_180) ;  /* 0xfffffffc00f08947 */ /* 0x004fea000383ffff */
[----:B------:R-:W-:Y:S05]  /*9560*/  BRA `(.L_x_181) ;  /* 0xffffff9c00a87947 */ /* 0x000fea000383ffff */
.L_x_60:
[----:B------:R-:W-:-:S07]  /*9570*/  MOV R0, UR5 ;  /* 0x0000000500007c02 */ /* 0x000fce0008000f00 */
.L_x_182:
[----:B-1----:R1:W2:Y:S02]  /*9580*/  SYNCS.PHASECHK.TRANS64.TRYWAIT P0, [R0+URZ], R3 ;  /* 0x00000003000075a7 */ /* 0x0022a400080011ff */
[----:B--2---:R-:W-:Y:S05]  /*9590*/  @!P0 NANOSLEEP.SYNCS 0x989680 ;  /* 0x009896800000895d */ /* 0x004fea0003900000 */
[----:B------:R-:W2:Y:S02]  /*95a0*/  @!P0 SYNCS.PHASECHK.TRANS64 P0, [R0+URZ], R3 ;  /* 0x00000003000085a7 */ /* 0x000ea400080010ff */
[----:B--2---:R-:W-:Y:S05]  /*95b0*/  @!P0 BRA `(.L_x_182) ;  /* 0xfffffffc00f08947 */ /* 0x004fea000383ffff */
[----:B------:R-:W-:Y:S05]  /*95c0*/  BRA `(.L_x_183) ;  /* 0xffffff9c00b47947 */ /* 0x000fea000383ffff */
.L_x_61:
[----:B------:R-:W-:-:S07]  /*95d0*/  MOV R0, UR5 ;  /* 0x0000000500007c02 */ /* 0x000fce0008000f00 */
.L_x_184:
[----:B-1----:R1:W2:Y:S02]  /*95e0*/  SYNCS.PHASECHK.TRANS64.TRYWAIT P0, [R0+URZ], R3 ;  /* 0x00000003000075a7 */ /* 0x0022a400080011ff */
[----:B--2---:R-:W-:Y:S05]  /*95f0*/  @!P0 NANOSLEEP.SYNCS 0x989680 ;  /* 0x009896800000895d */ /* 0x004fea0003900000 */
[----:B------:R-:W2:Y:S02]  /*9600*/  @!P0 SYNCS.PHASECHK.TRANS64 P0, [R0+URZ], R3 ;  /* 0x00000003000085a7 */ /* 0x000ea400080010ff */
[----:B--2---:R-:W-:Y:S05]  /*9610*/  @!P0 BRA `(.L_x_184) ;  /* 0xfffffffc00f08947 */ /* 0x004fea000383ffff */
[----:B------:R-:W-:Y:S05]  /*9620*/  BRA `(.L_x_185) ;  /* 0xffffff9c00c07947 */ /* 0x000fea000383ffff */
.L_x_62:
[----:B------:R-:W-:-:S07]  /*9630*/  MOV R0, UR5 ;  /* 0x0000000500007c02 */ /* 0x000fce0008000f00 */
.L_x_186:
[----:B-1----:R1:W2:Y:S02]  /*9640*/  SYNCS.PHASECHK.TRANS64.TRYWAIT P0, [R0+URZ], R3 ;  /* 0x00000003000075a7 */ /* 0x0022a400080011ff */
[----:B--2---:R-:W-:Y:S05]  /*9650*/  @!P0 NANOSLEEP.SYNCS 0x989680 ;  /* 0x009896800000895d */ /* 0x004fea0003900000 */
[----:B------:R-:W2:Y:S02]  /*9660*/  @!P0 SYNCS.PHASECHK.TRANS64 P0, [R0+URZ], R3 ;  /* 0x00000003000085a7 */ /* 0x000ea400080010ff */
[----:B--2---:R-:W-:Y:S05]  /*9670*/  @!P0 BRA `(.L_x_186) ;  /* 0xfffffffc00f08947 */ /* 0x004fea000383ffff */
[----:B------:R-:W-:Y:S05]  /*9680*/  BRA `(.L_x_187) ;  /* 0xffffff9c00cc7947 */ /* 0x000fea000383ffff */
.L_x_63:
[----:B------:R-:W-:-:S07]  /*9690*/  MOV R0, UR5 ;  /* 0x0000000500007c02 */ /* 0x000fce0008000f00 */
.L_x_188:
[----:B-1----:R1:W2:Y:S02]  /*96a0*/  SYNCS.PHASECHK.TRANS64.TRYWAIT P0, [R0+URZ], R3 ;  /* 0x00000003000075a7 */ /* 0x0022a400080011ff */
[----:B--2---:R-:W-:Y:S05]  /*96b0*/  @!P0 NANOSLEEP.SYNCS 0x989680 ;  /* 0x009896800000895d */ /* 0x004fea0003900000 */
[----:B------:R-:W2:Y:S02]  /*96c0*/  @!P0 SYNCS.PHASECHK.TRANS64 P0, [R0+URZ], R3 ;  /* 0x00000003000085a7 */ /* 0x000ea400080010ff */
[----:B--2---:R-:W-:Y:S05]  /*96d0*/  @!P0 BRA `(.L_x_188) ;  /* 0xfffffffc00f08947 */ /* 0x004fea000383ffff */
[----:B------:R-:W-:Y:S05]  /*96e0*/  BRA `(.L_x_189) ;  /* 0xffffff9c00d87947 */ /* 0x000fea000383ffff */
.L_x_64:
[----:B------:R-:W-:-:S07]  /*96f0*/  MOV R0, UR5 ;  /* 0x0000000500007c02 */ /* 0x000fce0008000f00 */
.L_x_190:
[----:B-1----:R1:W2:Y:S02]  /*9700*/  SYNCS.PHASECHK.TRANS64.TRYWAIT P0, [R0+URZ], R3 ;  /* 0x00000003000075a7 */ /* 0x0022a400080011ff */
[----:B--2---:R-:W-:Y:S05]  /*9710*/  @!P0 NANOSLEEP.SYNCS 0x989680 ;  /* 0x009896800000895d */ /* 0x004fea0003900000 */
[----:B------:R-:W2:Y:S02]  /*9720*/  @!P0 SYNCS.PHASECHK.TRANS64 P0, [R0+URZ], R3 ;  /* 0x00000003000085a7 */ /* 0x000ea400080010ff */
[----:B--2---:R-:W-:Y:S05]  /*9730*/  @!P0 BRA `(.L_x_190) ;  /* 0xfffffffc00f08947 */ /* 0x004fea000383ffff */
[----:B------:R-:W-:Y:S05]  /*9740*/  BRA `(.L_x_191) ;  /* 0xffffff9c00e47947 */ /* 0x000fea000383ffff */
.L_x_65:
[----:B------:R-:W-:-:S07]  /*9750*/  MOV R0, UR5 ;  /* 0x0000000500007c02 */ /* 0x000fce0008000f00 */
.L_x_192:
[----:B-1----:R1:W2:Y:S02]  /*9760*/  SYNCS.PHASECHK.TRANS64.TRYWAIT P0, [R0+URZ], R3 ;  /* 0x00000003000075a7 */ /* 0x0022a400080011ff */
[----:B--2---:R-:W-:Y:S05]  /*9770*/  @!P0 NANOSLEEP.SYNCS 0x989680 ;  /* 0x009896800000895d */ /* 0x004fea0003900000 */
[----:B------:R-:W2:Y:S02]  /*9780*/  @!P0 SYNCS.PHASECHK.TRANS64 P0, [R0+URZ], R3 ;  /* 0x00000003000085a7 */ /* 0x000ea400080010ff */
[----:B--2---:R-:W-:Y:S05]  /*9790*/  @!P0 BRA `(.L_x_192) ;  /* 0xfffffffc00f08947 */ /* 0x004fea000383ffff */
[----:B------:R-:W-:Y:S05]  /*97a0*/  BRA `(.L_x_193) ;  /* 0xffffff9c00f07947 */ /* 0x000fea000383ffff */
.L_x_66:
[----:B------:R-:W-:-:S07]  /*97b0*/  MOV R0, UR5 ;  /* 0x0000000500007c02 */ /* 0x000fce0008000f00 */
.L_x_194:
[----:B-1----:R1:W2:Y:S02]  /*97c0*/  SYNCS.PHASECHK.TRANS64.TRYWAIT P0, [R0+URZ], R3 ;  /* 0x00000003000075a7 */ /* 0x0022a400080011ff */
[----:B--2---:R-:W-:Y:S05]  /*97d0*/  @!P0 NANOSLEEP.SYNCS 0x989680 ;  /* 0x009896800000895d */ /* 0x004fea0003900000 */
[----:B------:R-:W2:Y:S02]  /*97e0*/  @!P0 SYNCS.PHASECHK.TRANS64 P0, [R0+URZ], R3 ;  /* 0x00000003000085a7 */ /* 0x000ea400080010ff */
[----:B--2---:R-:W-:Y:S05]  /*97f0*/  @!P0 BRA `(.L_x_194) ;  /* 0xfffffffc00f08947 */ /* 0x004fea000383ffff */
[----:B------:R-:W-:Y:S05]  /*9800*/  BRA `(.L_x_195) ;  /* 0xffffff9c00fc7947 */ /* 0x000fea000383ffff */
.L_x_67:
[----:B------:R-:W-:-:S07]  /*9810*/  MOV R0, UR5 ;  /* 0x0000000500007c02 */ /* 0x000fce0008000f00 */
.L_x_196:
[----:B-1----:R1:W2:Y:S02]  /*9820*/  SYNCS.PHASECHK.TRANS64.TRYWAIT P0, [R0+URZ], R3 ;  /* 0x00000003000075a7 */ /* 0x0022a400080011ff */
[----:B--2---:R-:W-:Y:S05]  /*9830*/  @!P0 NANOSLEEP.SYNCS 0x989680 ;  /* 0x009896800000895d */ /* 0x004fea0003900000 */
[----:B------:R-:W2:Y:S02]  /*9840*/  @!P0 SYNCS.PHASECHK.TRANS64 P0, [R0+URZ], R3 ;  /* 0x00000003000085a7 */ /* 0x000ea400080010ff */
[----:B--2---:R-:W-:Y:S05]  /*9850*/  @!P0 BRA `(.L_x_196) ;  /* 0xfffffffc00f08947 */ /* 0x004fea000383ffff */
[----:B------:R-:W-:Y:S05]  /*9860*/  BRA `(.L_x_197) ;  /* 0xffffffa000087947 */ /* 0x000fea000383ffff */
.L_x_68:
[----:B------:R-:W-:-:S07]  /*9870*/  MOV R0, UR5 ;  /* 0x0000000500007c02 */ /* 0x000fce0008000f00 */
.L_x_198:
[----:B-1----:R1:W2:Y:S02]  /*9880*/  SYNCS.PHASECHK.TRANS64.TRYWAIT P0, [R0+URZ], R3 ;  /* 0x00000003000075a7 */ /* 0x0022a400080011ff */
[----:B--2---:R-:W-:Y:S05]  /*9890*/  @!P0 NANOSLEEP.SYNCS 0x989680 ;  /* 0x009896800000895d */ /* 0x004fea0003900000 */
[----:B------:R-:W2:Y:S02]  /*98a0*/  @!P0 SYNCS.PHASECHK.TRANS64 P0, [R0+URZ], R3 ;  /* 0x00000003000085a7 */ /* 0x000ea400080010ff */
[----:B--2---:R-:W-:Y:S05]  /*98b0*/  @!P0 BRA `(.L_x_198) ;  /* 0xfffffffc00f08947 */ /* 0x004fea000383ffff */
[----:B------:R-:W-:Y:S05]  /*98c0*/  BRA `(.L_x_199) ;  /* 0xffffffa000147947 */ /* 0x000fea000383ffff */
.L_x_71:
[----:B--2---:R2:W3:Y:S02]  /*98d0*/  SYNCS.PHASECHK.TRANS64.TRYWAIT P0, [R2+URZ+0x230], R5 ;  /* 0x00023005020075a7 */ /* 0x0044e400080011ff */
[----:B---3--:R-:W-:Y:S05]  /*98e0*/  @!P0 NANOSLEEP.SYNCS 0x989680 ;  /* 0x009896800000895d */ /* 0x008fea0003900000 */
[----:B------:R-:W3:Y:S02]  /*98f0*/  @!P0 SYNCS.PHASECHK.TRANS64 P0, [R2+URZ+0x230], R5 ;  /* 0x00023005020085a7 */ /* 0x000ee400080010ff */
[----:B---3--:R-:W-:Y:S05]  /*9900*/  @!P0 BRA `(.L_x_71) ;  /* 0xfffffffc00f08947 */ /* 0x008fea000383ffff */
[----:B------:R-:W-:Y:S05]  /*9910*/  BRA `(.L_x_200) ;  /* 0xffffffa000707947 */ /* 0x000fea000383ffff */
.L_x_72:
[----:B------:R-:W-:-:S07]  /*9920*/  MOV R2, UR4 ;  /* 0x0000000400027c02 */ /* 0x000fce0008000f00 */
.L_x_201:
[----:B--2---:R2:W3:Y:S02]  /*9930*/  SYNCS.PHASECHK.TRANS64.TRYWAIT P0, [R2+URZ+0x1e0], R5 ;  /* 0x0001e005020075a7 */ /* 0x0044e400080011ff */
[----:B---3--:R-:W-:Y:S05]  /*9940*/  @!P0 NANOSLEEP.SYNCS 0x989680 ;  /* 0x009896800000895d */ /* 0x008fea0003900000 */
[----:B------:R-:W3:Y:S02]  /*9950*/  @!P0 SYNCS.PHASECHK.TRANS64 P0, [R2+URZ+0x1e0], R5 ;  /* 0x0001e005020085a7 */ /* 0x000ee400080010ff */
[----:B---3--:R-:W-:Y:S05]  /*9960*/  @!P0 BRA `(.L_x_201) ;  /* 0xfffffffc00f08947 */ /* 0x008fea000383ffff */
[----:B------:R-:W-:Y:S05]  /*9970*/  BRA `(.L_x_202) ;  /* 0xffffffa000807947 */ /* 0x000fea000383ffff */
.L_x_73:
[----:B--2---:R2:W3:Y:S02]  /*9980*/  SYNCS.PHASECHK.TRANS64.TRYWAIT P1, [R2+URZ+0x1d0], R5 ;  /* 0x0001d005020075a7 */ /* 0x0044e400080211ff */
[----:B---3--:R-:W-:Y:S05]  /*9990*/  @!P1 NANOSLEEP.SYNCS 0x989680 ;  /* 0x009896800000995d */ /* 0x008fea0003900000 */
[----:B------:R-:W3:Y:S02]  /*99a0*/  @!P1 SYNCS.PHASECHK.TRANS64 P1, [R2+URZ+0x1d0], R5 ;  /* 0x0001d005020095a7 */ /* 0x000ee400080210ff */
[----:B---3--:R-:W-:Y:S05]  /*99b0*/  @!P1 BRA `(.L_x_73) ;  /* 0xfffffffc00f09947 */ /* 0x008fea000383ffff */
[----:B------:R-:W-:Y:S05]  /*99c0*/  BRA `(.L_x_203) ;  /* 0xffffffa000b07947 */ /* 0x000fea000383ffff */
.L_x_76:
[----:B------:R-:W-:-:S07]  /*99d0*/  MOV R0, UR4 ;  /* 0x0000000400007c02 */ /* 0x000fce0008000f00 */
.L_x_204:
[----:B--2---:R2:W3:Y:S02]  /*99e0*/  SYNCS.PHASECHK.TRANS64.TRYWAIT P0, [R0+URZ+0x1e0], R3 ;  /* 0x0001e003000075a7 */ /* 0x0044e400080011ff */
[----:B---3--:R-:W-:Y:S05]  /*99f0*/  @!P0 NANOSLEEP.SYNCS 0x989680 ;  /* 0x009896800000895d */ /* 0x008fea0003900000 */
[----:B------:R-:W3:Y:S02]  /*9a00*/  @!P0 SYNCS.PHASECHK.TRANS64 P0, [R0+URZ+0x1e0], R3 ;  /* 0x0001e003000085a7 */ /* 0x000ee400080010ff */
[----:B---3--:R-:W-:Y:S05]  /*9a10*/  @!P0 BRA `(.L_x_204) ;  /* 0xfffffffc00f08947 */ /* 0x008fea000383ffff */
[----:B------:R-:W-:Y:S05]  /*9a20*/  BRA `(.L_x_75) ;  /* 0xffffffa400047947 */ /* 0x000fea000383ffff */
.L_x_85:
[----:B--2---:R-:W-:-:S04]  /*9a30*/  MOV R0, UR5 ;  /* 0x0000000500007c02 */ /* 0x004fc80008000f00 */
[----:B------:R2:W3:Y:S03]  /*9a40*/  SYNCS.PHASECHK.TRANS64.TRYWAIT P0, [R0+URZ+0x8], R7 ;  /* 0x00000807000075a7 */ /* 0x0004e600080011ff */
[----:B---3--:R-:W-:Y:S05]  /*9a50*/  @!P0 NANOSLEEP.SYNCS 0x989680 ;  /* 0x009896800000895d */ /* 0x008fea0003900000 */
[----:B------:R-:W3:Y:S02]  /*9a60*/  @!P0 SYNCS.PHASECHK.TRANS64 P0, [R0+URZ+0x8], R7 ;  /* 0x00000807000085a7 */ /* 0x000ee400080010ff */
[----:B---3--:R-:W-:Y:S05]  /*9a70*/  @!P0 BRA `(.L_x_85) ;  /* 0xfffffffc00ec8947 */ /* 0x008fea000383ffff */
[----:B------:R-:W-:Y:S05]  /*9a80*/  BRA `(.L_x_84) ;  /* 0xffffffa400b87947 */ /* 0x000fea000383ffff */
.L_x_87:
[----:B------:R-:W-:Y:S01]  /*9a90*/  BSSY B0, `(.L_x_205) ;  /* 0x0000006000007945 */ /* 0x000fe20003800000 */
[----:B------:R-:W-:-:S07]  /*9aa0*/  MOV R15, 0xffffffff ;  /* 0xffffffff000f7802 */ /* 0x000fce0000000f00 */
[----:B-12--5:R-:W-:Y:S05]  /*9ab0*/  WARPSYNC.COLLECTIVE R15, `(.L_x_206) ;  /* 0x000000000f0c7348 */ /* 0x026fea0003c00000 */
[----:B------:R-:W-:Y:S02]  /*9ac0*/  ELECT P6, UR79, PT ;  /* 0x00000000004f782f */ /* 0x000fe400038c0000 */
[----:B------:R-:W-:Y:S01]  /*9ad0*/  MOV R14, UR79 ;  /* 0x0000004f000e7c02 */ /* 0x000fe20008000f00 */
[----:B-12--5:R-:W-:Y:S10]  /*9ae0*/  ENDCOLLECTIVE ;  /* 0x000000000000791b */ /* 0x026ff40003800000 */
.L_x_206:
[----:B------:R-:W-:Y:S05]  /*9af0*/  BSYNC B0 ;  /* 0x0000000000007941 */ /* 0x000fea0003800000 */
.L_x_205:
[----:B------:R-:W-:Y:S05]  /*9b00*/  BRA `(.L_x_207) ;  /* 0xffffffa400e87947 */ /* 0x000fea000383ffff */
.L_x_89:
[----:B--2---:R-:W-:-:S04]  /*9b10*/  MOV R0, UR5 ;  /* 0x0000000500007c02 */ /* 0x004fc80008000f00 */
[----:B------:R2:W3:Y:S03]  /*9b20*/  SYNCS.PHASECHK.TRANS64.TRYWAIT P0, [R0+URZ+0x8], R5 ;  /* 0x00000805000075a7 */ /* 0x0004e600080011ff */
[----:B---3--:R-:W-:Y:S05]  /*9b30*/  @!P0 NANOSLEEP.SYNCS 0x989680 ;  /* 0x009896800000895d */ /* 0x008fea0003900000 */
[----:B------:R-:W3:Y:S02]  /*9b40*/  @!P0 SYNCS.PHASECHK.TRANS64 P0, [R0+URZ+0x8], R5 ;  /* 0x00000805000085a7 */ /* 0x000ee400080010ff */
[----:B---3--:R-:W-:Y:S05]  /*9b50*/  @!P0 BRA `(.L_x_89) ;  /* 0xfffffffc00ec8947 */ /* 0x008fea000383ffff */
[----:B------:R-:W-:Y:S05]  /*9b60*/  BRA `(.L_x_88) ;  /* 0xffffffa400ec7947 */ /* 0x000fea000383ffff */
.L_x_90:
[----:B-1----:R1:W2:Y:S02]  /*9b70*/  SYNCS.PHASECHK.TRANS64.TRYWAIT P0, [R0+URZ+0x1d0], R5 ;  /* 0x0001d005000075a7 */ /* 0x0022a400080011ff */
[----:B--2---:R-:W-:Y:S05]  /*9b80*/  @!P0 NANOSLEEP.SYNCS 0x989680 ;  /* 0x009896800000895d */ /* 0x004fea0003900000 */
[----:B------:R-:W2:Y:S02]  /*9b90*/  @!P0 SYNCS.PHASECHK.TRANS64 P0, [R0+URZ+0x1d0], R5 ;  /* 0x0001d005000085a7 */ /* 0x000ea400080010ff */
[----:B--2---:R-:W-:Y:S05]  /*9ba0*/  @!P0 BRA `(.L_x_90) ;  /* 0xfffffffc00f08947 */ /* 0x004fea000383ffff */
[----:B------:R-:W-:Y:S05]  /*9bb0*/  BRA `(.L_x_208) ;  /* 0xffffffa800c87947 */ /* 0x000fea000383ffff */
.L_x_92:
[----:B------:R-:W-:-:S07]  /*9bc0*/  MOV R0, UR23 ;  /* 0x0000001700007c02 */ /* 0x000fce0008000f00 */
.L_x_209:
[----:B-1----:R1:W2:Y:S02]  /*9bd0*/  SYNCS.PHASECHK.TRANS64.TRYWAIT P0, [R0+URZ+0x210], R5 ;  /* 0x00021005000075a7 */ /* 0x0022a400080011ff */
[----:B--2---:R-:W-:Y:S05]  /*9be0*/  @!P0 NANOSLEEP.SYNCS 0x989680 ;  /* 0x009896800000895d */ /* 0x004fea0003900000 */
[----:B------:R-:W2:Y:S02]  /*9bf0*/  @!P0 SYNCS.PHASECHK.TRANS64 P0, [R0+URZ+0x210], R5 ;  /* 0x00021005000085a7 */ /* 0x000ea400080010ff */
[----:B--2---:R-:W-:Y:S05]  /*9c00*/  @!P0 BRA `(.L_x_209) ;  /* 0xfffffffc00f08947 */ /* 0x004fea000383ffff */
[----:B------:R-:W-:Y:S05]  /*9c10*/  BRA `(.L_x_210) ;  /* 0xffffffac00147947 */ /* 0x000fea000383ffff */
.L_x_95:
[----:B------:R-:W-:Y:S07]  /*9c20*/  MOV R0, UR5 ;  /* 0x0000000500007c02 */ /* 0x000fee0008000f00 */
.L_x_211:
[----:B-1----:R1:W2:Y:S02]  /*9c30*/  SYNCS.PHASECHK.TRANS64.TRYWAIT P0, [R0+URZ], R5 ;  /* 0x00000005000075a7 */ /* 0x0022a400080011ff */
[----:B--2---:R-:W-:Y:S05]  /*9c40*/  @!P0 NANOSLEEP.SYNCS 0x989680 ;  /* 0x009896800000895d */ /* 0x004fea0003900000 */
[----:B------:R-:W2:Y:S02]  /*9c50*/  @!P0 SYNCS.PHASECHK.TRANS64 P0, [R0+URZ], R5 ;  /* 0x00000005000085a7 */ /* 0x000ea400080010ff */
[----:B--2---:R-:W-:Y:S05]  /*9c60*/  @!P0 BRA `(.L_x_211) ;  /* 0xfffffffc00f08947 */ /* 0x004fea000383ffff */
[----:B------:R-:W-:Y:S05]  /*9c70*/  BRA `(.L_x_94) ;  /* 0xffffffac00287947 */ /* 0x000fea000383ffff */
.L_x_99:
[----:B-1----:R-:W-:-:S07]  /*9c80*/  MOV R0, UR4 ;  /* 0x0000000400007c02 */ /* 0x002fce0008000f00 */
.L_x_212:
[----:B-1----:R1:W2:Y:S02]  /*9c90*/  SYNCS.PHASECHK.TRANS64.TRYWAIT P0, [R0+URZ], R3 ;  /* 0x00000003000075a7 */ /* 0x0022a400080011ff */
[----:B--2---:R-:W-:Y:S05]  /*9ca0*/  @!P0 NANOSLEEP.SYNCS 0x989680 ;  /* 0x009896800000895d */ /* 0x004fea0003900000 */
[----:B------:R-:W2:Y:S02]  /*9cb0*/  @!P0 SYNCS.PHASECHK.TRANS64 P0, [R0+URZ], R3 ;  /* 0x00000003000085a7 */ /* 0x000ea400080010ff */
[----:B--2---:R-:W-:Y:S05]  /*9cc0*/  @!P0 BRA `(.L_x_212) ;  /* 0xfffffffc00f08947 */ /* 0x004fea000383ffff */
[----:B------:R-:W-:Y:S05]  /*9cd0*/  BRA `(.L_x_213) ;  /* 0xffffffac00f47947 */ /* 0x000fea000383ffff */
.L_x_100:
[----:B------:R-:W-:-:S07]  /*9ce0*/  MOV R0, UR5 ;  /* 0x0000000500007c02 */ /* 0x000fce0008000f00 */
.L_x_214:
[----:B-1----:R1:W2:Y:S02]  /*9cf0*/  SYNCS.PHASECHK.TRANS64.TRYWAIT P0, [R0+URZ], R3 ;  /* 0x00000003000075a7 */ /* 0x0022a400080011ff */
[----:B--2---:R-:W-:Y:S05]  /*9d00*/  @!P0 NANOSLEEP.SYNCS 0x989680 ;  /* 0x009896800000895d */ /* 0x004fea0003900000 */
[----:B------:R-:W2:Y:S02]  /*9d10*/  @!P0 SYNCS.PHASECHK.TRANS64 P0, [R0+URZ], R3 ;  /* 0x00000003000085a7 */ /* 0x000ea400080010ff */
[----:B--2---:R-:W-:Y:S05]  /*9d20*/  @!P0 BRA `(.L_x_214) ;  /* 0xfffffffc00f08947 */ /* 0x004fea000383ffff */
[----:B------:R-:W-:Y:S05]  /*9d30*/  BRA `(.L_x_215) ;  /* 0xffffffb000007947 */ /* 0x000fea000383ffff */
.L_x_101:
[----:B------:R-:W-:-:S07]  /*9d40*/  MOV R0, UR5 ;  /* 0x0000000500007c02 */ /* 0x000fce0008000f00 */
.L_x_216:
[----:B-1----:R1:W2:Y:S02]  /*9d50*/  SYNCS.PHASECHK.TRANS64.TRYWAIT P0, [R0+URZ], R3 ;  /* 0x00000003000075a7 */ /* 0x0022a400080011ff */
[----:B--2---:R-:W-:Y:S05]  /*9d60*/  @!P0 NANOSLEEP.SYNCS 0x989680 ;  /* 0x009896800000895d */ /* 0x004fea0003900000 */
[----:B------:R-:W2:Y:S02]  /*9d70*/  @!P0 SYNCS.PHASECHK.TRANS64 P0, [R0+URZ], R3 ;  /* 0x00000003000085a7 */ /* 0x000ea400080010ff */
[----:B--2---:R-:W-:Y:S05]  /*9d80*/  @!P0 BRA `(.L_x_216) ;  /* 0xfffffffc00f08947 */ /* 0x004fea000383ffff */
[----:B------:R-:W-:Y:S05]  /*9d90*/  BRA `(.L_x_217) ;  /* 0xffffffb0000c7947 */ /* 0x000fea000383ffff */
.L_x_104:
[----:B------:R-:W-:-:S07]  /*9da0*/  MOV R0, UR17 ;  /* 0x0000001100007c02 */ /* 0x000fce0008000f00 */
.L_x_218:
[----:B-1----:R1:W2:Y:S02]  /*9db0*/  SYNCS.PHASECHK.TRANS64.TRYWAIT P1, [R0+URZ+0x250], R3 ;  /* 0x00025003000075a7 */ /* 0x0022a400080211ff */
[----:B--2---:R-:W-:Y:S05]  /*9dc0*/  @!P1 NANOSLEEP.SYNCS 0x989680 ;  /* 0x009896800000995d */ /* 0x004fea0003900000 */
[----:B------:R-:W2:Y:S02]  /*9dd0*/  @!P1 SYNCS.PHASECHK.TRANS64 P1, [R0+URZ+0x250], R3 ;  /* 0x00025003000095a7 */ /* 0x000ea400080210ff */
[----:B--2---:R-:W-:Y:S05]  /*9de0*/  @!P1 BRA `(.L_x_218) ;  /* 0xfffffffc00f09947 */ /* 0x004fea000383ffff */
[----:B------:R-:W-:Y:S05]  /*9df0*/  BRA `(.L_x_219) ;  /* 0xffffffb000587947 */ /* 0x000fea000383ffff */
.L_x_109:
[----:B--2---:R2:W3:Y:S02]  /*9e00*/  SYNCS.PHASECHK.TRANS64.TRYWAIT P0, [R8+URZ+0x1d0], R5 ;  /* 0x0001d005080075a7 */ /* 0x0044e400080011ff */
[----:B---3--:R-:W-:Y:S05]  /*9e10*/  @!P0 NANOSLEEP.SYNCS 0x989680 ;  /* 0x009896800000895d */ /* 0x008fea0003900000 */
[----:B------:R-:W3:Y:S02]  /*9e20*/  @!P0 SYNCS.PHASECHK.TRANS64 P0, [R8+URZ+0x1d0], R5 ;  /* 0x0001d005080085a7 */ /* 0x000ee400080010ff */
[----:B---3--:R-:W-:Y:S05]  /*9e30*/  @!P0 BRA `(.L_x_109) ;  /* 0xfffffffc00f08947 */ /* 0x008fea000383ffff */
[----:B------:R-:W-:Y:S05]  /*9e40*/  BRA `(.L_x_220) ;  /* 0xffffffb400887947 */ /* 0x000fea000383ffff */
.L_x_112:
[----:B------:R-:W-:Y:S07]  /*9e50*/  MOV R0, UR21 ;  /* 0x0000001500007c02 */ /* 0x000fee0008000f00 */
.L_x_221:
[----:B--2---:R2:W3:Y:S02]  /*9e60*/  SYNCS.PHASECHK.TRANS64.TRYWAIT P1, [R0+URZ+0x1c8], R5 ;  /* 0x0001c805000075a7 */ /* 0x0044e400080211ff */
[----:B---3--:R-:W-:Y:S05]  /*9e70*/  @!P1 NANOSLEEP.SYNCS 0x989680 ;  /* 0x009896800000995d */ /* 0x008fea0003900000 */
[----:B------:R-:W3:Y:S02]  /*9e80*/  @!P1 SYNCS.PHASECHK.TRANS64 P1, [R0+URZ+0x1c8], R5 ;  /* 0x0001c805000095a7 */ /* 0x000ee400080210ff */
[----:B---3--:R-:W-:Y:S05]  /*9e90*/  @!P1 BRA `(.L_x_221) ;  /* 0xfffffffc00f09947 */ /* 0x008fea000383ffff */
[----:B------:R-:W-:Y:S05]  /*9ea0*/  BRA `(.L_x_111) ;  /* 0xffffffbc00047947 */ /* 0x000fea000383ffff */
.L_x_115:
[----:B--2---:R-:W-:Y:S07]  /*9eb0*/  MOV R5, UR21 ;  /* 0x0000001500057c02 */ /* 0x004fee0008000f00 */
.L_x_222:
[----:B--2---:R2:W3:Y:S02]  /*9ec0*/  SYNCS.PHASECHK.TRANS64.TRYWAIT P0, [R5+URZ+0x1b0], R4 ;  /* 0x0001b004050075a7 */ /* 0x0044e400080011ff */
[----:B---3--:R-:W-:Y:S05]  /*9ed0*/  @!P0 NANOSLEEP.SYNCS 0x989680 ;  /* 0x009896800000895d */ /* 0x008fea0003900000 */
[----:B------:R-:W3:Y:S02]  /*9ee0*/  @!P0 SYNCS.PHASECHK.TRANS64 P0, [R5+URZ+0x1b0], R4 ;  /* 0x0001b004050085a7 */ /* 0x000ee400080010ff */
[----:B---3--:R-:W-:Y:S05]  /*9ef0*/  @!P0 BRA `(.L_x_222) ;  /* 0xfffffffc00f08947 */ /* 0x008fea000383ffff */
[----:B------:R-:W-:Y:S05]  /*9f00*/  BRA `(.L_x_223) ;  /* 0xffffffbc005c7947 */ /* 0x000fea000383ffff */
.L_x_116:
[----:B------:R-:W-:Y:S07]  /*9f10*/  MOV R5, UR21 ;  /* 0x0000001500057c02 */ /* 0x000fee0008000f00 */
.L_x_224:
[----:B--2---:R2:W3:Y:S02]  /*9f20*/  SYNCS.PHASECHK.TRANS64.TRYWAIT P0, [R5+URZ+0x1b8], R4 ;  /* 0x0001b804050075a7 */ /* 0x0044e400080011ff */
[----:B---3--:R-:W-:Y:S05]  /*9f30*/  @!P0 NANOSLEEP.SYNCS 0x989680 ;  /* 0x009896800000895d */ /* 0x008fea0003900000 */
[----:B------:R-:W3:Y:S02]  /*9f40*/  @!P0 SYNCS.PHASECHK.TRANS64 P0, [R5+URZ+0x1b8], R4 ;  /* 0x0001b804050085a7 */ /* 0x000ee400080010ff */
[----:B---3--:R-:W-:Y:S05]  /*9f50*/  @!P0 BRA `(.L_x_224) ;  /* 0xfffffffc00f08947 */ /* 0x008fea000383ffff */
[----:B------:R-:W-:Y:S05]  /*9f60*/  BRA `(.L_x_225) ;  /* 0xffffffbc00bc7947 */ /* 0x000fea000383ffff */
.L_x_118:
[----:B------:R-:W-:-:S07]  /*9f70*/  MOV R0, UR21 ;  /* 0x0000001500007c02 */ /* 0x000fce0008000f00 */
.L_x_226:
[----:B--2---:R2:W3:Y:S02]  /*9f80*/  SYNCS.PHASECHK.TRANS64.TRYWAIT P0, [R0+URZ+0x1b0], R3 ;  /* 0x0001b003000075a7 */ /* 0x0044e400080011ff */
[----:B---3--:R-:W-:Y:S05]  /*9f90*/  @!P0 NANOSLEEP.SYNCS 0x989680 ;  /* 0x009896800000895d */ /* 0x008fea0003900000 */
[----:B------:R-:W3:Y:S02]  /*9fa0*/  @!P0 SYNCS.PHASECHK.TRANS64 P0, [R0+URZ+0x1b0], R3 ;  /* 0x0001b003000085a7 */ /* 0x000ee400080010ff */
[----:B---3--:R-:W-:Y:S05]  /*9fb0*/  @!P0 BRA `(.L_x_226) ;  /* 0xfffffffc00f08947 */ /* 0x008fea000383ffff */
[----:B------:R-:W-:Y:S05]  /*9fc0*/  BRA `(.L_x_227) ;  /* 0xffffffc000487947 */ /* 0x000fea000383ffff */
.L_x_120:
[----:B-1----:R1:W2:Y:S02]  /*9fd0*/  SYNCS.PHASECHK.TRANS64.TRYWAIT P0, [R3+URZ+0x1d0], R0 ;  /* 0x0001d000030075a7 */ /* 0x0022a400080011ff */
[----:B--2---:R-:W-:Y:S05]  /*9fe0*/  @!P0 NANOSLEEP.SYNCS 0x989680 ;  /* 0x009896800000895d */ /* 0x004fea0003900000 */
[----:B------:R-:W2:Y:S02]  /*9ff0*/  @!P0 SYNCS.PHASECHK.TRANS64 P0, [R3+URZ+0x1d0], R0 ;  /* 0x0001d000030085a7 */ /* 0x000ea400080010ff */
[----:B--2---:R-:W-:Y:S05]  /*a000*/  @!P0 BRA `(.L_x_120) ;  /* 0xfffffffc00f08947 */ /* 0x004fea000383ffff */
[----:B------:R-:W-:Y:S05]  /*a010*/  BRA `(.L_x_228) ;  /* 0xffffffc400047947 */ /* 0x000fea000383ffff */
.L_x_131:
[----:B-1----:R1:W2:Y:S02]  /*a020*/  SYNCS.PHASECHK.TRANS64.TRYWAIT P1, [R3+URZ+0x1a0], R0 ;  /* 0x0001a000030075a7 */ /* 0x0022a400080211ff */
[----:B--2---:R-:W-:Y:S05]  /*a030*/  @!P1 NANOSLEEP.SYNCS 0x989680 ;  /* 0x009896800000995d */ /* 0x004fea0003900000 */
[----:B------:R-:W2:Y:S02]  /*a040*/  @!P1 SYNCS.PHASECHK.TRANS64 P1, [R3+URZ+0x1a0], R0 ;  /* 0x0001a000030095a7 */ /* 0x000ea400080210ff */
[----:B--2---:R-:W-:Y:S05]  /*a050*/  @!P1 BRA `(.L_x_131) ;  /* 0xfffffffc00f09947 */ /* 0x004fea000383ffff */
[----:B------:R-:W-:Y:S05]  /*a060*/  BRA `(.L_x_130) ;  /* 0xffffffd000707947 */ /* 0x000fea000383ffff */
.L_x_133:
[----:B-1----:R1:W4:Y:S02]  /*a070*/  SYNCS.PHASECHK.TRANS64.TRYWAIT P0, [R90+URZ+0x1f0], R5 ;  /* 0x0001f0055a0075a7 */ /* 0x00232400080011ff */
[----:B----4-:R-:W-:Y:S05]  /*a080*/  @!P0 NANOSLEEP.SYNCS 0x989680 ;  /* 0x009896800000895d */ /* 0x010fea0003900000 */
[----:B------:R-:W4:Y:S02]  /*a090*/  @!P0 SYNCS.PHASECHK.TRANS64 P0, [R90+URZ+0x1f0], R5 ;  /* 0x0001f0055a0085a7 */ /* 0x000f2400080010ff */
[----:B----4-:R-:W-:Y:S05]  /*a0a0*/  @!P0 BRA `(.L_x_133) ;  /* 0xfffffffc00f08947 */ /* 0x010fea000383ffff */
[----:B------:R-:W-:Y:S05]  /*a0b0*/  BRA `(.L_x_132) ;  /* 0xffffffd000c47947 */ /* 0x000fea000383ffff */
.L_x_141:
[----:B--2---:R2:W3:Y:S02]  /*a0c0*/  SYNCS.PHASECHK.TRANS64.TRYWAIT P0, [R109+URZ+0x1a0], R2 ;  /* 0x0001a0026d0075a7 */ /* 0x0044e400080011ff */
[----:B---3--:R-:W-:Y:S05]  /*a0d0*/  @!P0 NANOSLEEP.SYNCS 0x989680 ;  /* 0x009896800000895d */ /* 0x008fea0003900000 */
[----:B------:R-:W3:Y:S02]  /*a0e0*/  @!P0 SYNCS.PHASECHK.TRANS64 P0, [R109+URZ+0x1a0], R2 ;  /* 0x0001a0026d0085a7 */ /* 0x000ee400080010ff */
[----:B---3--:R-:W-:Y:S05]  /*a0f0*/  @!P0 BRA `(.L_x_141) ;  /* 0xfffffffc00f08947 */ /* 0x008fea000383ffff */
[----:B------:R-:W-:Y:S05]  /*a100*/  BRA `(.L_x_140) ;  /* 0xffffffdc00cc7947 */ /* 0x000fea000383ffff */
        .weak           $__internal_0_$__cuda_sm10x_tcgen05_guardrail_trap_col_being_dealloced_not_returned_by_alloc
        .type           $__internal_0_$__cuda_sm10x_tcgen05_guardrail_trap_col_being_dealloced_not_returned_by_alloc,@function
        .size           $__internal_0_$__cuda_sm10x_tcgen05_guardrail_trap_col_being_dealloced_not_returned_by_alloc,($__internal_1_$__cuda_sm10x_tcgen05_guardrail_trap_phase_invalid_during_alloc - $__internal_0_$__cuda_sm10x_tcgen05_guardrail_trap_col_being_dealloced_not_returned_by_alloc)
$__internal_0_$__cuda_sm10x_tcgen05_guardrail_trap_col_being_dealloced_not_returned_by_alloc:
[----:B------:R-:W-:Y:S05]  /*a110*/  BPT.TRAP 0x1 ;  /* 0x000000040000795c */ /* 0x000fea0000300000 */
[----:B------:R-:W-:-:S04]  /*a120*/  HFMA2 R3, -RZ, RZ, 0, 0 ;  /* 0x00000000ff037431 */ /* 0x000fc800000001ff */
[----:B------:R-:W-:Y:S05]  /*a130*/  RET.REL.NODEC R2 `(_ZN7cutlass13device_kernelINS_4gemm6kernel13GemmUniversalIN4cute5tupleIJiiiiEEENS1_10collective13CollectiveMmaINS1_35MainloopSm100TmaUmmaWarpSpecializedILi26ELi2ELi4ENS5_IJNS4_1CILi4EEENSA_ILi1EEESC_EEEEENS5_IJNSA_ILi128EEESF_NSA_ILi64EEEEEENS_12float_e4m3_tENS5_IJlSC_lEEESI_SJ_NS4_8TiledMMAINS4_8MMA_AtomIJNS4_10MMA_TraitsINS4_25SM100_MMA_F8F6F4_2x1SM_SSEJSI_SI_fSF_SF_NS4_17integral_constantINS4_4UMMA5MajorELSQ_0EEESR_NSO_INSP_7ScaleInELSS_0EEEST_EEEEEENS4_6LayoutINS5_IJSC_SC_SC_EEENS5_IJNSA_ILi0EEESY_SY_EEEEENS5_IJNS4_10UnderscoreES11_S11_EEEEENS4_18SM100_TMA_2SM_LOADENS4_14ComposedLayoutINS4_7SwizzleILi2ELi4ELi3EEENS4_18smem_ptr_flag_bitsILi8EEENSW_INS5_IJNSA_ILi8EEESG_EEENS5_IJSG_SC_EEEEEEEvNS4_8identityENS4_28SM100_TMA_2SM_LOAD_MULTICASTES1E_vS1F_EENS_8epilogue10collective18CollectiveEpilogueINS1I_23Sm100TmaWarpSpecializedILi2ELi2ELi32ELb0ELb0EEEJNS5_IJSG_SF_SG_EEENS5_IJNSW_ISG_SC_EENSW_INS5_IJNSA_ILi32EEENSA_ILi2EEEEEENS5_IJSC_SG_EEEEEEEESI_SJ_SI_SJ_NS1I_6fusion15FusionCallbacksIS1M_NS1V_17LinearCombinationISI_fSI_fLNS_15FloatRoundStyleE2EEES1N_S1U_JEEENS4_5SM1004TMEM4LOAD26SM100_TMEM_LOAD_32dp32b32xENS4_13SM90_TMA_LOADENS15_INS16_ILi1ELi4ELi3EEES19_NSW_INS5_IJS1A_S1P_EEENS5_IJS1P_SC_EEEEEEENS4_39AutoVectorizingCopyWithAssumedAlignmentILi128EEENS4_14SM90_TMA_STOREES2A_S2C_S2C_EEEvvEEEEvNT_6ParamsE) ;  /* 0xffffff5c02b07950 */ /* 0x000fea0003c3ffff */
        .weak           $__internal_1_$__cuda_sm10x_tcgen05_guardrail_trap_phase_invalid_during_alloc
        .type           $__internal_1_$__cuda_sm10x_tcgen05_guardrail_trap_phase_invalid_during_alloc,@function
        .size           $__internal_1_$__cuda_sm10x_tcgen05_guardrail_trap_phase_invalid_during_alloc,($__internal_2_$__cuda_sm10x_tcgen05_guardrail_trap_unallocated_columns_being_dealloced - $__internal_1_$__cuda_sm10x_tcgen05_guardrail_trap_phase_invalid_during_alloc)
$__internal_1_$__cuda_sm10x_tcgen05_guardrail_trap_phase_invalid_during_alloc:
[----:B------:R-:W-:Y:S05]  /*a140*/  BPT.TRAP 0x1 ;  /* 0x000000040000795c */ /* 0x000fea0000300000 */
[----:B------:R-:W-:-:S04]  /*a150*/  MOV R5, 0x0 ;  /* 0x0000000000057802 */ /* 0x000fc80000000f00 */
[----:B------:R-:W-:Y:S05]  /*a160*/  RET.REL.NODEC R4 `(_ZN7cutlass13device_kernelINS_4gemm6kernel13GemmUniversalIN4cute5tupleIJiiiiEEENS1_10collective13CollectiveMmaINS1_35MainloopSm100TmaUmmaWarpSpecializedILi26ELi2ELi4ENS5_IJNS4_1CILi4EEENSA_ILi1EEESC_EEEEENS5_IJNSA_ILi128EEESF_NSA_ILi64EEEEEENS_12float_e4m3_tENS5_IJlSC_lEEESI_SJ_NS4_8TiledMMAINS4_8MMA_AtomIJNS4_10MMA_TraitsINS4_25SM100_MMA_F8F6F4_2x1SM_SSEJSI_SI_fSF_SF_NS4_17integral_constantINS4_4UMMA5MajorELSQ_0EEESR_NSO_INSP_7ScaleInELSS_0EEEST_EEEEEENS4_6LayoutINS5_IJSC_SC_SC_EEENS5_IJNSA_ILi0EEESY_SY_EEEEENS5_IJNS4_10UnderscoreES11_S11_EEEEENS4_18SM100_TMA_2SM_LOADENS4_14ComposedLayoutINS4_7SwizzleILi2ELi4ELi3EEENS4_18smem_ptr_flag_bitsILi8EEENSW_INS5_IJNSA_ILi8EEESG_EEENS5_IJSG_SC_EEEEEEEvNS4_8identityENS4_28SM100_TMA_2SM_LOAD_MULTICASTES1E_vS1F_EENS_8epilogue10collective18CollectiveEpilogueINS1I_23Sm100TmaWarpSpecializedILi2ELi2ELi32ELb0ELb0EEEJNS5_IJSG_SF_SG_EEENS5_IJNSW_ISG_SC_EENSW_INS5_IJNSA_ILi32EEENSA_ILi2EEEEEENS5_IJSC_SG_EEEEEEEESI_SJ_SI_SJ_NS1I_6fusion15FusionCallbacksIS1M_NS1V_17LinearCombinationISI_fSI_fLNS_15FloatRoundStyleE2EEES1N_S1U_JEEENS4_5SM1004TMEM4LOAD26SM100_TMEM_LOAD_32dp32b32xENS4_13SM90_TMA_LOADENS15_INS16_ILi1ELi4ELi3EEES19_NSW_INS5_IJS1A_S1P_EEENS5_IJS1P_SC_EEEEEEENS4_39AutoVectorizingCopyWithAssumedAlignmentILi128EEENS4_14SM90_TMA_STOREES2A_S2C_S2C_EEEvvEEEEvNT_6ParamsE) ;  /* 0xffffff5c04a47950 */ /* 0x000fea0003c3ffff */
        .weak           $__internal_2_$__cuda_sm10x_tcgen05_guardrail_trap_unallocated_columns_being_dealloced
        .type           $__internal_2_$__cuda_sm10x_tcgen05_guardrail_trap_unallocated_columns_being_dealloced,@function
        .size           $__internal_2_$__cuda_sm10x_tcgen05_guardrail_trap_unallocated_columns_being_dealloced,(.L_x_230 - $__internal_2_$__cuda_sm10x_tcgen05_guardrail_trap_unallocated_columns_being_dealloced)
$__internal_2_$__cuda_sm10x_tcgen05_guardrail_trap_unallocated_columns_being_dealloced:
[----:B------:R-:W-:Y:S05]  /*a170*/  BPT.TRAP 0x1 ;  /* 0x000000040000795c */ /* 0x000fea0000300000 */
[----:B------:R-:W-:-:S04]  /*a180*/  HFMA2 R3, -RZ, RZ, 0, 0 ;  /* 0x00000000ff037431 */ /* 0x000fc800000001ff */
[----:B------:R-:W-:Y:S05]  /*a190*/  RET.REL.NODEC R2 `(_ZN7cutlass13device_kernelINS_4gemm6kernel13GemmUniversalIN4cute5tupleIJiiiiEEENS1_10collective13CollectiveMmaINS1_35MainloopSm100TmaUmmaWarpSpecializedILi26ELi2ELi4ENS5_IJNS4_1CILi4EEENSA_ILi1EEESC_EEEEENS5_IJNSA_ILi128EEESF_NSA_ILi64EEEEEENS_12float_e4m3_tENS5_IJlSC_lEEESI_SJ_NS4_8TiledMMAINS4_8MMA_AtomIJNS4_10MMA_TraitsINS4_25SM100_MMA_F8F6F4_2x1SM_SSEJSI_SI_fSF_SF_NS4_17integral_constantINS4_4UMMA5MajorELSQ_0EEESR_NSO_INSP_7ScaleInELSS_0EEEST_EEEEEENS4_6LayoutINS5_IJSC_SC_SC_EEENS5_IJNSA_ILi0EEESY_SY_EEEEENS5_IJNS4_10UnderscoreES11_S11_EEEEENS4_18SM100_TMA_2SM_LOADENS4_14ComposedLayoutINS4_7SwizzleILi2ELi4ELi3EEENS4_18smem_ptr_flag_bitsILi8EEENSW_INS5_IJNSA_ILi8EEESG_EEENS5_IJSG_SC_EEEEEEEvNS4_8identityENS4_28SM100_TMA_2SM_LOAD_MULTICASTES1E_vS1F_EENS_8epilogue10collective18CollectiveEpilogueINS1I_23Sm100TmaWarpSpecializedILi2ELi2ELi32ELb0ELb0EEEJNS5_IJSG_SF_SG_EEENS5_IJNSW_ISG_SC_EENSW_INS5_IJNSA_ILi32EEENSA_ILi2EEEEEENS5_IJSC_SG_EEEEEEEESI_SJ_SI_SJ_NS1I_6fusion15FusionCallbacksIS1M_NS1V_17LinearCombinationISI_fSI_fLNS_15FloatRoundStyleE2EEES1N_S1U_JEEENS4_5SM1004TMEM4LOAD26SM100_TMEM_LOAD_32dp32b32xENS4_13SM90_TMA_LOADENS15_INS16_ILi1ELi4ELi3EEES19_NSW_INS5_IJS1A_S1P_EEENS5_IJS1P_SC_EEEEEEENS4_39AutoVectorizingCopyWithAssumedAlignmentILi128EEENS4_14SM90_TMA_STOREES2A_S2C_S2C_EEEvvEEEEvNT_6ParamsE) ;  /* 0xffffff5c02987950 */ /* 0x000fea0003c3ffff */
.L_x_229:
[----:B------:R-:W-:-:S00]  /*a1a0*/  BRA `(.L_x_229) ;  /* 0xfffffffc00fc7947 */ /* 0x000fc0000383ffff */
[----:B------:R-:W-:-:S00]  /*a1b0*/  NOP ;  /* 0x0000000000007918 */ /* 0x000fc00000000000 */
        /* <DEDUP_REMOVED lines=12> */
.L_x_230:


//--------------------- .nv.global.init           --------------------------
	.section	.nv.global.init,"aw",@progbits
.nv.global.init:
	.type		$str$27,@object
	.size		$str$27,($str$28 - $str$27)
$str$27:
        /*0000*/ 	.byte	0x28, 0x61, 0x64, 0x64, 0x72, 0x65, 0x73, 0x73, 0x20, 0x26, 0x20, 0x6d, 0x61, 0x73, 0x6b, 0x29
        /*0010*/ 	.byte	0x20, 0x3d, 0x3d, 0x20, 0x30, 0x00
	.type		$str$28,@object
	.size		$str$28,($str$26 - $str$28)
$str$28:
        /*0016*/ 	.byte	0x2f, 0x74, 0x6d, 0x70, 0x2f, 0x63, 0x75, 0x74, 0x6c, 0x61, 0x73, 0x73, 0x5f, 0x73, 0x77, 0x65
        /*0026*/ 	.byte	0x65, 0x70, 0x5f, 0x73, 0x72, 0x63, 0x2f, 0x69, 0x6e, 0x63, 0x6c, 0x75, 0x64, 0x65, 0x2f, 0x63
        /*0036*/ 	.byte	0x75, 0x74, 0x65, 0x2f, 0x70, 0x6f, 0x69, 0x6e, 0x74, 0x65, 0x72, 0x5f, 0x66, 0x6c, 0x61, 0x67
        /*0046*/ 	.byte	0x67, 0x65, 0x64, 0x2e, 0x68, 0x70, 0x70, 0x00
	.type		$str$26,@object
	.size		$str$26,($str$25 - $str$26)
$str$26:
        /*004e*/ 	.byte	0x2f, 0x74, 0x6d, 0x70, 0x2f, 0x63, 0x75, 0x74, 0x6c, 0x61, 0x73, 0x73, 0x5f, 0x73, 0x77, 0x65
        /*005e*/ 	.byte	0x65, 0x70, 0x5f, 0x73, 0x72, 0x63, 0x2f, 0x69, 0x6e, 0x63, 0x6c, 0x75, 0x64, 0x65, 0x2f, 0x63
        /*006e*/ 	.byte	0x75, 0x74, 0x65, 0x2f, 0x61, 0x74, 0x6f, 0x6d, 0x2f, 0x63, 0x6f, 0x70, 0x79, 0x5f, 0x74, 0x72
        /*007e*/ 	.byte	0x61, 0x69, 0x74, 0x73, 0x5f, 0x73, 0x6d, 0x31, 0x30, 0x30, 0x2e, 0x68, 0x70, 0x70, 0x00
	.type		$str$25,@object
	.size		$str$25,(__unnamed_1 - $str$25)
$str$25:
        /*008d*/ 	.byte	0x28, 0x28, 0x75, 0x69, 0x6e, 0x74, 0x33, 0x32, 0x5f, 0x74, 0x28, 0x74, 0x68, 0x72, 0x65, 0x61
        /*009d*/ 	.byte	0x64, 0x49, 0x64, 0x78, 0x2e, 0x78, 0x29, 0x20, 0x2f, 0x20, 0x33, 0x32, 0x29, 0x20, 0x25, 0x20
        /*00ad*/ 	.byte	0x34, 0x29, 0x20, 0x3d, 0x3d, 0x20, 0x28, 0x28, 0x28, 0x74, 0x6d, 0x65, 0x6d, 0x5f, 0x61, 0x64
        /*00bd*/ 	.byte	0x64, 0x72, 0x20, 0x3e, 0x3e, 0x20, 0x31, 0x36, 0x29, 0x20, 0x2f, 0x20, 0x33, 0x32, 0x29, 0x20
        /*00cd*/ 	.byte	0x25, 0x20, 0x34, 0x29, 0x00
	.type		__unnamed_1,@object
	.size		__unnamed_1,(__unnamed_2 - __unnamed_1)
__unnamed_1:
        /*00d2*/ 	.byte	0x61, 0x75, 0x74, 0x6f, 0x20, 0x63, 0x75, 0x74, 0x65, 0x3a, 0x3a, 0x61, 0x73, 0x5f, 0x70, 0x6f
        /* <DEDUP_REMOVED lines=24> */
        /*0262*/ 	.byte	0x3a, 0x3a, 0x43, 0x3c, 0x34, 0x30, 0x39, 0x36, 0x3e, 0x3e, 0x3e, 0x3e, 0x5d, 0x00
	.type		__unnamed_2,@object
	.size		__unnamed_2,(.L_2 - __unnamed_2)
__unnamed_2:
        /* <DEDUP_REMOVED lines=40> */
        /*04f0*/ 	.byte	0x74, 0x65, 0x3a, 0x3a, 0x43, 0x3c, 0x30, 0x3e, 0x3e, 0x3e, 0x3e, 0x5d, 0x00
.L_2:


//--------------------- .nv.shared._ZN7cutlass13device_kernelINS_4gemm6kernel13GemmUniversalIN4cute5tupleIJiiiiEEENS1_10collective13CollectiveMmaINS1_35MainloopSm100TmaUmmaWarpSpecializedILi26ELi2ELi4ENS5_IJNS4_1CILi4EEENSA_ILi1EEESC_EEEEENS5_IJNSA_ILi128EEESF_NSA_ILi64EEEEEENS_12float_e4m3_tENS5_IJlSC_lEEESI_SJ_NS4_8TiledMMAINS4_8MMA_AtomIJNS4_10MMA_TraitsINS4_25SM100_MMA_F8F6F4_2x1SM_SSEJSI_SI_fSF_SF_NS4_17integral_constantINS4_4UMMA5MajorELSQ_0EEESR_NSO_INSP_7ScaleInELSS_0EEEST_EEEEEENS4_6LayoutINS5_IJSC_SC_SC_EEENS5_IJNSA_ILi0EEESY_SY_EEEEENS5_IJNS4_10UnderscoreES11_S11_EEEEENS4_18SM100_TMA_2SM_LOADENS4_14ComposedLayoutINS4_7SwizzleILi2ELi4ELi3EEENS4_18smem_ptr_flag_bitsILi8EEENSW_INS5_IJNSA_ILi8EEESG_EEENS5_IJSG_SC_EEEEEEEvNS4_8identityENS4_28SM100_TMA_2SM_LOAD_MULTICASTES1E_vS1F_EENS_8epilogue10collective18CollectiveEpilogueINS1I_23Sm100TmaWarpSpecializedILi2ELi2ELi32ELb0ELb0EEEJNS5_IJSG_SF_SG_EEENS5_IJNSW_ISG_SC_EENSW_INS5_IJNSA_ILi32EEENSA_ILi2EEEEEENS5_IJSC_SG_EEEEEEEESI_SJ_SI_SJ_NS1I_6fusion15FusionCallbacksIS1M_NS1V_17LinearCombinationISI_fSI_fLNS_15FloatRoundStyleE2EEES1N_S1U_JEEENS4_5SM1004TMEM4LOAD26SM100_TMEM_LOAD_32dp32b32xENS4_13SM90_TMA_LOADENS15_INS16_ILi1ELi4ELi3EEES19_NSW_INS5_IJS1A_S1P_EEENS5_IJS1P_SC_EEEEEEENS4_39AutoVectorizingCopyWithAssumedAlignmentILi128EEENS4_14SM90_TMA_STOREES2A_S2C_S2C_EEEvvEEEEvNT_6ParamsE --------------------------
	.section	.nv.shared._ZN7cutlass13device_kernelINS_4gemm6kernel13GemmUniversalIN4cute5tupleIJiiiiEEENS1_10collective13CollectiveMmaINS1_35MainloopSm100TmaUmmaWarpSpecializedILi26ELi2ELi4ENS5_IJNS4_1CILi4EEENSA_ILi1EEESC_EEEEENS5_IJNSA_ILi128EEESF_NSA_ILi64EEEEEENS_12float_e4m3_tENS5_IJlSC_lEEESI_SJ_NS4_8TiledMMAINS4_8MMA_AtomIJNS4_10MMA_TraitsINS4_25SM100_MMA_F8F6F4_2x1SM_SSEJSI_SI_fSF_SF_NS4_17integral_constantINS4_4UMMA5MajorELSQ_0EEESR_NSO_INSP_7ScaleInELSS_0EEEST_EEEEEENS4_6LayoutINS5_IJSC_SC_SC_EEENS5_IJNSA_ILi0EEESY_SY_EEEEENS5_IJNS4_10UnderscoreES11_S11_EEEEENS4_18SM100_TMA_2SM_LOADENS4_14ComposedLayoutINS4_7SwizzleILi2ELi4ELi3EEENS4_18smem_ptr_flag_bitsILi8EEENSW_INS5_IJNSA_ILi8EEESG_EEENS5_IJSG_SC_EEEEEEEvNS4_8identityENS4_28SM100_TMA_2SM_LOAD_MULTICASTES1E_vS1F_EENS_8epilogue10collective18CollectiveEpilogueINS1I_23Sm100TmaWarpSpecializedILi2ELi2ELi32ELb0ELb0EEEJNS5_IJSG_SF_SG_EEENS5_IJNSW_ISG_SC_EENSW_INS5_IJNSA_ILi32EEENSA_ILi2EEEEEENS5_IJSC_SG_EEEEEEEESI_SJ_SI_SJ_NS1I_6fusion15FusionCallbacksIS1M_NS1V_17LinearCombinationISI_fSI_fLNS_15FloatRoundStyleE2EEES1N_S1U_JEEENS4_5SM1004TMEM4LOAD26SM100_TMEM_LOAD_32dp32b32xENS4_13SM90_TMA_LOADENS15_INS16_ILi1ELi4ELi3EEES19_NSW_INS5_IJS1A_S1P_EEENS5_IJS1P_SC_EEEEEEENS4_39AutoVectorizingCopyWithAssumedAlignmentILi128EEENS4_14SM90_TMA_STOREES2A_S2C_S2C_EEEvvEEEEvNT_6ParamsE,"aw",@nobits
	.sectionflags	@""
	.align	16
	.zero		1024


//--------------------- .nv.shared.reserved.0     --------------------------
	.section	.nv.shared.reserved.0,"aw",@nobits
	.weak		__nv_reservedSMEM_offset_0_alias
	.size		__nv_reservedSMEM_offset_0_alias, 0, 64
	.other		__nv_reservedSMEM_offset_0_alias,@"STO_CUDA_RESERVED_SHARED STV_DEFAULT"
__nv_reservedSMEM_offset_0_alias:
	.zero		0
.nv.shared.reserved.0:
	.zero		64
	.weak		__nv_reservedSMEM_tcgen05_partition
	.type		__nv_reservedSMEM_tcgen05_partition,@object
	.size		__nv_reservedSMEM_tcgen05_partition,(.L_0 - __nv_reservedSMEM_tcgen05_partition)
__nv_reservedSMEM_tcgen05_partition:
	.zero		32
.L_0:


//--------------------- .nv.global                --------------------------
	.section	.nv.global,"aw",@nobits
.nv.global:
	.type		_ZN40_INTERNAL_7e6c2b1a_4_k_cu_dfbf26a8_247634cute1_E,@object
	.size		_ZN40_INTERNAL_7e6c2b1a_4_k_cu_dfbf26a8_247634cute1_E,(_ZN40_INTERNAL_7e6c2b1a_4_k_cu_dfbf26a8_247634cuda3std3__45__cpo6cbeginE - _ZN40_INTERNAL_7e6c2b1a_4_k_cu_dfbf26a8_247634cute1_E)
_ZN40_INTERNAL_7e6c2b1a_4_k_cu_dfbf26a8_247634cute1_E:
	.zero		1
	.type		_ZN40_INTERNAL_7e6c2b1a_4_k_cu_dfbf26a8_247634cuda3std3__45__cpo6cbeginE,@object
	.size		_ZN40_INTERNAL_7e6c2b1a_4_k_cu_dfbf26a8_247634cuda3std3__45__cpo6cbeginE,(_ZN40_INTERNAL_7e6c2b1a_4_k_cu_dfbf26a8_247634cuda3std3__48in_placeE - _ZN40_INTERNAL_7e6c2b1a_4_k_cu_dfbf26a8_247634cuda3std3__45__cpo6cbeginE)
_ZN40_INTERNAL_7e6c2b1a_4_k_cu_dfbf26a8_247634cuda3std3__45__cpo6cbeginE:
	.zero		1
	.type		_ZN40_INTERNAL_7e6c2b1a_4_k_cu_dfbf26a8_247634cuda3std3__48in_placeE,@object
	.size		_ZN40_INTERNAL_7e6c2b1a_4_k_cu_dfbf26a8_247634cuda3std3__48in_placeE,(_ZN40_INTERNAL_7e6c2b1a_4_k_cu_dfbf26a8_247634cuda3std6ranges3__45__cpo9iter_moveE - _ZN40_INTERNAL_7e6c2b1a_4_k_cu_dfbf26a8_247634cuda3std3__48in_placeE)
_ZN40_INTERNAL_7e6c2b1a_4_k_cu_dfbf26a8_247634cuda3std3__48in_placeE:
	.zero		1
	.type		_ZN40_INTERNAL_7e6c2b1a_4_k_cu_dfbf26a8_247634cuda3std6ranges3__45__cpo9iter_moveE,@object
	.size		_ZN40_INTERNAL_7e6c2b1a_4_k_cu_dfbf26a8_247634cuda3std6ranges3__45__cpo9iter_moveE,(_ZN40_INTERNAL_7e6c2b1a_4_k_cu_dfbf26a8_247634cuda3std3__45__cpo5beginE - _ZN40_INTERNAL_7e6c2b1a_4_k_cu_dfbf26a8_247634cuda3std6ranges3__45__cpo9iter_moveE)
_ZN40_INTERNAL_7e6c2b1a_4_k_cu_dfbf26a8_247634cuda3std6ranges3__45__cpo9iter_moveE:
	.zero		1
	.type		_ZN40_INTERNAL_7e6c2b1a_4_k_cu_dfbf26a8_247634cuda3std3__45__cpo5beginE,@object
	.size		_ZN40_INTERNAL_7e6c2b1a_4_k_cu_dfbf26a8_247634cuda3std3__45__cpo5beginE,(_ZN40_INTERNAL_7e6c2b1a_4_k_cu_dfbf26a8_247634cuda3std3__442_GLOBAL__N__7e6c2b1a_4_k_cu_dfbf26a8_247636ignoreE - _ZN40_INTERNAL_7e6c2b1a_4_k_cu_dfbf26a8_247634cuda3std3__45__cpo5beginE)
_ZN40_INTERNAL_7e6c2b1a_4_k_cu_dfbf26a8_247634cuda3std3__45__cpo5beginE:
	.zero		1
	.type		_ZN40_INTERNAL_7e6c2b1a_4_k_cu_dfbf26a8_247634cuda3std3__442_GLOBAL__N__7e6c2b1a_4_k_cu_dfbf26a8_247636ignoreE,@object
	.size		_ZN40_INTERNAL_7e6c2b1a_4_k_cu_dfbf26a8_247634cuda3std3__442_GLOBAL__N__7e6c2b1a_4_k_cu_dfbf26a8_247636ignoreE,(_ZN40_INTERNAL_7e6c2b1a_4_k_cu_dfbf26a8_247634cute7productE - _ZN40_INTERNAL_7e6c2b1a_4_k_cu_dfbf26a8_247634cuda3std3__442_GLOBAL__N__7e6c2b1a_4_k_cu_dfbf26a8_247636ignoreE)
_ZN40_INTERNAL_7e6c2b1a_4_k_cu_dfbf26a8_247634cuda3std3__442_GLOBAL__N__7e6c2b1a_4_k_cu_dfbf26a8_247636ignoreE:
	.zero		1
	.type		_ZN40_INTERNAL_7e6c2b1a_4_k_cu_dfbf26a8_247634cute7productE,@object
	.size		_ZN40_INTERNAL_7e6c2b1a_4_k_cu_dfbf26a8_247634cute7productE,(_ZN40_INTERNAL_7e6c2b1a_4_k_cu_dfbf26a8_247634cuda3std3__45__cpo3endE - _ZN40_INTERNAL_7e6c2b1a_4_k_cu_dfbf26a8_247634cute7productE)
_ZN40_INTERNAL_7e6c2b1a_4_k_cu_dfbf26a8_247634cute7productE:
	.zero		1
	.type		_ZN40_INTERNAL_7e6c2b1a_4_k_cu_dfbf26a8_247634cuda3std3__45__cpo3endE,@object
	.size		_ZN40_INTERNAL_7e6c2b1a_4_k_cu_dfbf26a8_247634cuda3std3__45__cpo3endE,(_ZN40_INTERNAL_7e6c2b1a_4_k_cu_dfbf26a8_247634cuda3std3__419piecewise_constructE - _ZN40_INTERNAL_7e6c2b1a_4_k_cu_dfbf26a8_247634cuda3std3__45__cpo3endE)
_ZN40_INTERNAL_7e6c2b1a_4_k_cu_dfbf26a8_247634cuda3std3__45__cpo3endE:
	.zero		1
	.type		_ZN40_INTERNAL_7e6c2b1a_4_k_cu_dfbf26a8_247634cuda3std3__419piecewise_constructE,@object
	.size		_ZN40_INTERNAL_7e6c2b1a_4_k_cu_dfbf26a8_247634cuda3std3__419piecewise_constructE,(_ZN40_INTERNAL_7e6c2b1a_4_k_cu_dfbf26a8_247634cuda3std3__45__cpo4cendE - _ZN40_INTERNAL_7e6c2b1a_4_k_cu_dfbf26a8_247634cuda3std3__419piecewise_constructE)
_ZN40_INTERNAL_7e6c2b1a_4_k_cu_dfbf26a8_247634cuda3std3__419piecewise_constructE:
	.zero		1
	.type		_ZN40_INTERNAL_7e6c2b1a_4_k_cu_dfbf26a8_247634cuda3std3__45__cpo4cendE,@object
	.size		_ZN40_INTERNAL_7e6c2b1a_4_k_cu_dfbf26a8_247634cuda3std3__45__cpo4cendE,(_ZN40_INTERNAL_7e6c2b1a_4_k_cu_dfbf26a8_247634cuda3std6ranges3__45__cpo4swapE - _ZN40_INTERNAL_7e6c2b1a_4_k_cu_dfbf26a8_247634cuda3std3__45__cpo4cendE)
_ZN40_INTERNAL_7e6c2b1a_4_k_cu_dfbf26a8_247634cuda3std3__45__cpo4cendE:
	.zero		1
	.type		_ZN40_INTERNAL_7e6c2b1a_4_k_cu_dfbf26a8_247634cuda3std6ranges3__45__cpo4swapE,@object
	.size		_ZN40_INTERNAL_7e6c2b1a_4_k_cu_dfbf26a8_247634cuda3std6ranges3__45__cpo4swapE,(.L_10 - _ZN40_INTERNAL_7e6c2b1a_4_k_cu_dfbf26a8_247634cuda3std6ranges3__45__cpo4swapE)
_ZN40_INTERNAL_7e6c2b1a_4_k_cu_dfbf26a8_247634cuda3std6ranges3__45__cpo4swapE:
	.zero		1
.L_10:


//--------------------- .nv.constant0._ZN7cutlass13device_kernelINS_4gemm6kernel13GemmUniversalIN4cute5tupleIJiiiiEEENS1_10collective13CollectiveMmaINS1_35MainloopSm100TmaUmmaWarpSpecializedILi26ELi2ELi4ENS5_IJNS4_1CILi4EEENSA_ILi1EEESC_EEEEENS5_IJNSA_ILi128EEESF_NSA_ILi64EEEEEENS_12float_e4m3_tENS5_IJlSC_lEEESI_SJ_NS4_8TiledMMAINS4_8MMA_AtomIJNS4_10MMA_TraitsINS4_25SM100_MMA_F8F6F4_2x1SM_SSEJSI_SI_fSF_SF_NS4_17integral_constantINS4_4UMMA5MajorELSQ_0EEESR_NSO_INSP_7ScaleInELSS_0EEEST_EEEEEENS4_6LayoutINS5_IJSC_SC_SC_EEENS5_IJNSA_ILi0EEESY_SY_EEEEENS5_IJNS4_10UnderscoreES11_S11_EEEEENS4_18SM100_TMA_2SM_LOADENS4_14ComposedLayoutINS4_7SwizzleILi2ELi4ELi3EEENS4_18smem_ptr_flag_bitsILi8EEENSW_INS5_IJNSA_ILi8EEESG_EEENS5_IJSG_SC_EEEEEEEvNS4_8identityENS4_28SM100_TMA_2SM_LOAD_MULTICASTES1E_vS1F_EENS_8epilogue10collective18CollectiveEpilogueINS1I_23Sm100TmaWarpSpecializedILi2ELi2ELi32ELb0ELb0EEEJNS5_IJSG_SF_SG_EEENS5_IJNSW_ISG_SC_EENSW_INS5_IJNSA_ILi32EEENSA_ILi2EEEEEENS5_IJSC_SG_EEEEEEEESI_SJ_SI_SJ_NS1I_6fusion15FusionCallbacksIS1M_NS1V_17LinearCombinationISI_fSI_fLNS_15FloatRoundStyleE2EEES1N_S1U_JEEENS4_5SM1004TMEM4LOAD26SM100_TMEM_LOAD_32dp32b32xENS4_13SM90_TMA_LOADENS15_INS16_ILi1ELi4ELi3EEES19_NSW_INS5_IJS1A_S1P_EEENS5_IJS1P_SC_EEEEEEENS4_39AutoVectorizingCopyWithAssumedAlignmentILi128EEENS4_14SM90_TMA_STOREES2A_S2C_S2C_EEEvvEEEEvNT_6ParamsE --------------------------
	.section	.nv.constant0._ZN7cutlass13device_kernelINS_4gemm6kernel13GemmUniversalIN4cute5tupleIJiiiiEEENS1_10collective13CollectiveMmaINS1_35MainloopSm100TmaUmmaWarpSpecializedILi26ELi2ELi4ENS5_IJNS4_1CILi4EEENSA_ILi1EEESC_EEEEENS5_IJNSA_ILi128EEESF_NSA_ILi64EEEEEENS_12float_e4m3_tENS5_IJlSC_lEEESI_SJ_NS4_8TiledMMAINS4_8MMA_AtomIJNS4_10MMA_TraitsINS4_25SM100_MMA_F8F6F4_2x1SM_SSEJSI_SI_fSF_SF_NS4_17integral_constantINS4_4UMMA5MajorELSQ_0EEESR_NSO_INSP_7ScaleInELSS_0EEEST_EEEEEENS4_6LayoutINS5_IJSC_SC_SC_EEENS5_IJNSA_ILi0EEESY_SY_EEEEENS5_IJNS4_10UnderscoreES11_S11_EEEEENS4_18SM100_TMA_2SM_LOADENS4_14ComposedLayoutINS4_7SwizzleILi2ELi4ELi3EEENS4_18smem_ptr_flag_bitsILi8EEENSW_INS5_IJNSA_ILi8EEESG_EEENS5_IJSG_SC_EEEEEEEvNS4_8identityENS4_28SM100_TMA_2SM_LOAD_MULTICASTES1E_vS1F_EENS_8epilogue10collective18CollectiveEpilogueINS1I_23Sm100TmaWarpSpecializedILi2ELi2ELi32ELb0ELb0EEEJNS5_IJSG_SF_SG_EEENS5_IJNSW_ISG_SC_EENSW_INS5_IJNSA_ILi32EEENSA_ILi2EEEEEENS5_IJSC_SG_EEEEEEEESI_SJ_SI_SJ_NS1I_6fusion15FusionCallbacksIS1M_NS1V_17LinearCombinationISI_fSI_fLNS_15FloatRoundStyleE2EEES1N_S1U_JEEENS4_5SM1004TMEM4LOAD26SM100_TMEM_LOAD_32dp32b32xENS4_13SM90_TMA_LOADENS15_INS16_ILi1ELi4ELi3EEES19_NSW_INS5_IJS1A_S1P_EEENS5_IJS1P_SC_EEEEEEENS4_39AutoVectorizingCopyWithAssumedAlignmentILi128EEENS4_14SM90_TMA_STOREES2A_S2C_S2C_EEEvvEEEEvNT_6ParamsE,"a",@progbits
	.sectionflags	@""
	.align	4
.nv.constant0._ZN7cutlass13device_kernelINS_4gemm6kernel13GemmUniversalIN4cute5tupleIJiiiiEEENS1_10collective13CollectiveMmaINS1_35MainloopSm100TmaUmmaWarpSpecializedILi26ELi2ELi4ENS5_IJNS4_1CILi4EEENSA_ILi1EEESC_EEEEENS5_IJNSA_ILi128EEESF_NSA_ILi64EEEEEENS_12float_e4m3_tENS5_IJlSC_lEEESI_SJ_NS4_8TiledMMAINS4_8MMA_AtomIJNS4_10MMA_TraitsINS4_25SM100_MMA_F8F6F4_2x1SM_SSEJSI_SI_fSF_SF_NS4_17integral_constantINS4_4UMMA5MajorELSQ_0EEESR_NSO_INSP_7ScaleInELSS_0EEEST_EEEEEENS4_6LayoutINS5_IJSC_SC_SC_EEENS5_IJNSA_ILi0EEESY_SY_EEEEENS5_IJNS4_10UnderscoreES11_S11_EEEEENS4_18SM100_TMA_2SM_LOADENS4_14ComposedLayoutINS4_7SwizzleILi2ELi4ELi3EEENS4_18smem_ptr_flag_bitsILi8EEENSW_INS5_IJNSA_ILi8EEESG_EEENS5_IJSG_SC_EEEEEEEvNS4_8identityENS4_28SM100_TMA_2SM_LOAD_MULTICASTES1E_vS1F_EENS_8epilogue10collective18CollectiveEpilogueINS1I_23Sm100TmaWarpSpecializedILi2ELi2ELi32ELb0ELb0EEEJNS5_IJSG_SF_SG_EEENS5_IJNSW_ISG_SC_EENSW_INS5_IJNSA_ILi32EEENSA_ILi2EEEEEENS5_IJSC_SG_EEEEEEEESI_SJ_SI_SJ_NS1I_6fusion15FusionCallbacksIS1M_NS1V_17LinearCombinationISI_fSI_fLNS_15FloatRoundStyleE2EEES1N_S1U_JEEENS4_5SM1004TMEM4LOAD26SM100_TMEM_LOAD_32dp32b32xENS4_13SM90_TMA_LOADENS15_INS16_ILi1ELi4ELi3EEES19_NSW_INS5_IJS1A_S1P_EEENS5_IJS1P_SC_EEEEEEENS4_39AutoVectorizingCopyWithAssumedAlignmentILi128EEENS4_14SM90_TMA_STOREES2A_S2C_S2C_EEEvvEEEEvNT_6ParamsE:
	.zero		2944


//--------------------- SYMBOLS --------------------------

	.type		.nv.reservedSmem.offset0,@object
	.size		.nv.reservedSmem.offset0,0x4
	.type		.nv.reservedSmem.cap,@object
	.size		.nv.reservedSmem.cap,0x4
	.type		__assertfail,@function
